	.target	sm_90a

	.elftype	@"ET_EXEC"


//--------------------- .note.nv.tkinfo           --------------------------
	.section	.note.nv.tkinfo,"",@"SHT_NOTE"
	.sectionflags	@"SHF_NOTE_NV_TKINFO"
	.tkinfo
        /*0018*/ 	.word	0x00000002
        /*0030*/ 	.string	""
        /*0030*/ 	.string	"ptxas"
        /*0030*/ 	.string	"Cuda compilation tools, release 13.0, V13.0.88"
        /*0030*/ 	.string	"Build cuda_13.0.r13.0/compiler.36424714_0"
        /*0030*/ 	.string	"-v  -suppress-debug-info  -lineinfo  -arch sm_90a "



//--------------------- .note.nv.cuinfo           --------------------------
	.section	.note.nv.cuinfo,"",@"SHT_NOTE"
	.sectionflags	@"SHF_NOTE_NV_CUINFO"
        /*0018*/ 	.short	0x0002
        /*001a*/ 	.short	0x005a
        /*001c*/ 	.short	0x0082
	.zero		2


//--------------------- .nv.info                  --------------------------
	.section	.nv.info,"",@"SHT_CUDA_INFO"
	.align	4


	//----- nvinfo : EIATTR_REGCOUNT
	.align		4
        /*0000*/ 	.byte	0x04, 0x2f
        /*0002*/ 	.short	(.L_1 - .L_0)
	.align		4
.L_0:
        /*0004*/ 	.word	index@(gluon_wgmma)
        /*0008*/ 	.word	0x0000005a


	//----- nvinfo : EIATTR_FRAME_SIZE
	.align		4
.L_1:
        /*000c*/ 	.byte	0x04, 0x11
        /*000e*/ 	.short	(.L_3 - .L_2)
	.align		4
.L_2:
        /*0010*/ 	.word	index@(gluon_wgmma)
        /*0014*/ 	.word	0x00000000


	//----- nvinfo : EIATTR_MIN_STACK_SIZE
	.align		4
.L_3:
        /*0018*/ 	.byte	0x04, 0x12
        /*001a*/ 	.short	(.L_5 - .L_4)
	.align		4
.L_4:
        /*001c*/ 	.word	index@(gluon_wgmma)
        /*0020*/ 	.word	0x00000000
.L_5:


//--------------------- .nv.compat                --------------------------
	.section	.nv.compat,"",@"SHT_CUDA_COMPAT_INFO"
	.align	4
        /*0000*/ 	.byte	0x02, 0x09, 0x01, 0x00, 0x02, 0x02, 0x04, 0x00, 0x02, 0x05, 0x05, 0x00, 0x03, 0x07, 0x01, 0x01
        /*0010*/ 	.byte	0x02, 0x03, 0x03, 0x00, 0x02, 0x06, 0x01, 0x00, 0x04, 0x0b, 0x08, 0x00, 0x00, 0x00, 0x00, 0x00
        /*0020*/ 	.byte	0x00, 0x00, 0x00, 0x00


//--------------------- .nv.info.gluon_wgmma      --------------------------
	.section	.nv.info.gluon_wgmma,"",@"SHT_CUDA_INFO"
	.sectionflags	@""
	.align	4


	//----- nvinfo : EIATTR_CUDA_API_VERSION
	.align		4
        /*0000*/ 	.byte	0x04, 0x37
        /*0002*/ 	.short	(.L_7 - .L_6)
.L_6:
        /*0004*/ 	.word	0x00000082


	//----- nvinfo : EIATTR_KPARAM_INFO
	.align		4
.L_7:
        /*0008*/ 	.byte	0x04, 0x17
        /*000a*/ 	.short	(.L_9 - .L_8)
.L_8:
        /*000c*/ 	.word	0x00000000
        /*0010*/ 	.short	0x000a
        /*0012*/ 	.short	0x0048
        /*0014*/ 	.byte	0x00, 0xf4, 0x21, 0x00


	//----- nvinfo : EIATTR_KPARAM_INFO
	.align		4
.L_9:
        /*0018*/ 	.byte	0x04, 0x17
        /*001a*/ 	.short	(.L_11 - .L_10)
.L_10:
        /*001c*/ 	.word	0x00000000
        /*0020*/ 	.short	0x0009
        /*0022*/ 	.short	0x0040
        /*0024*/ 	.byte	0x00, 0xf4, 0x21, 0x00


	//----- nvinfo : EIATTR_KPARAM_INFO
	.align		4
.L_11:
        /*0028*/ 	.byte	0x04, 0x17
        /*002a*/ 	.short	(.L_13 - .L_12)
.L_12:
        /*002c*/ 	.word	0x00000000
        /*0030*/ 	.short	0x0008
        /*0032*/ 	.short	0x0038
        /*0034*/ 	.byte	0x00, 0xf0, 0x21, 0x00


	//----- nvinfo : EIATTR_KPARAM_INFO
	.align		4
.L_13:
        /*0038*/ 	.byte	0x04, 0x17
        /*003a*/ 	.short	(.L_15 - .L_14)
.L_14:
        /*003c*/ 	.word	0x00000000
        /*0040*/ 	.short	0x0007
        /*0042*/ 	.short	0x0030
        /*0044*/ 	.byte	0x00, 0xf0, 0x21, 0x00


	//----- nvinfo : EIATTR_KPARAM_INFO
	.align		4
.L_15:
        /*0048*/ 	.byte	0x04, 0x17
        /*004a*/ 	.short	(.L_17 - .L_16)
.L_16:
        /*004c*/ 	.word	0x00000000
        /*0050*/ 	.short	0x0006
        /*0052*/ 	.short	0x0028
        /*0054*/ 	.byte	0x00, 0xf0, 0x21, 0x00


	//----- nvinfo : EIATTR_KPARAM_INFO
	.align		4
.L_17:
        /*0058*/ 	.byte	0x04, 0x17
        /*005a*/ 	.short	(.L_19 - .L_18)
.L_18:
        /*005c*/ 	.word	0x00000000
        /*0060*/ 	.short	0x0005
        /*0062*/ 	.short	0x0020
        /*0064*/ 	.byte	0x00, 0xf0, 0x11, 0x00


	//----- nvinfo : EIATTR_KPARAM_INFO
	.align		4
.L_19:
        /*0068*/ 	.byte	0x04, 0x17
        /*006a*/ 	.short	(.L_21 - .L_20)
.L_20:
        /*006c*/ 	.word	0x00000000
        /*0070*/ 	.short	0x0004
        /*0072*/ 	.short	0x001c
        /*0074*/ 	.byte	0x00, 0xf0, 0x11, 0x00


	//----- nvinfo : EIATTR_KPARAM_INFO
	.align		4
.L_21:
        /*0078*/ 	.byte	0x04, 0x17
        /*007a*/ 	.short	(.L_23 - .L_22)
.L_22:
        /*007c*/ 	.word	0x00000000
        /*0080*/ 	.short	0x0003
        /*0082*/ 	.short	0x0018
        /*0084*/ 	.byte	0x00, 0xf0, 0x11, 0x00


	//----- nvinfo : EIATTR_KPARAM_INFO
	.align		4
.L_23:
        /*0088*/ 	.byte	0x04, 0x17
        /*008a*/ 	.short	(.L_25 - .L_24)
.L_24:
        /*008c*/ 	.word	0x00000000
        /*0090*/ 	.short	0x0002
        /*0092*/ 	.short	0x0010
        /*0094*/ 	.byte	0x00, 0xf4, 0x21, 0x00


	//----- nvinfo : EIATTR_KPARAM_INFO
	.align		4
.L_25:
        /*0098*/ 	.byte	0x04, 0x17
        /*009a*/ 	.short	(.L_27 - .L_26)
.L_26:
        /*009c*/ 	.word	0x00000000
        /*00a0*/ 	.short	0x0001
        /*00a2*/ 	.short	0x0008
        /*00a4*/ 	.byte	0x00, 0xf4, 0x21, 0x00


	//----- nvinfo : EIATTR_KPARAM_INFO
	.align		4
.L_27:
        /*00a8*/ 	.byte	0x04, 0x17
        /*00aa*/ 	.short	(.L_29 - .L_28)
.L_28:
        /*00ac*/ 	.word	0x00000000
        /*00b0*/ 	.short	0x0000
        /*00b2*/ 	.short	0x0000
        /*00b4*/ 	.byte	0x00, 0xf4, 0x21, 0x00


	//----- nvinfo : EIATTR_SPARSE_MMA_MASK
	.align		4
.L_29:
        /*00b8*/ 	.byte	0x03, 0x50
        /*00ba*/ 	.short	0x0000


	//----- nvinfo : EIATTR_MAXREG_COUNT
	.align		4
        /*00bc*/ 	.byte	0x03, 0x1b
        /*00be*/ 	.short	0x00ff


	//----- nvinfo : EIATTR_NUM_BARRIERS
	.align		4
        /*00c0*/ 	.byte	0x02, 0x4c
        /*00c2*/ 	.byte	0x01
	.zero		1


	//----- nvinfo : EIATTR_MERCURY_ISA_VERSION
	.align		4
        /*00c4*/ 	.byte	0x03, 0x5f
        /*00c6*/ 	.short	0x0101


	//----- nvinfo : EIATTR_INT_WARP_WIDE_INSTR_OFFSETS
	.align		4
        /*00c8*/ 	.byte	0x04, 0x31
        /*00ca*/ 	.short	(.L_31 - .L_30)


	//   ....[0]....
.L_30:
        /*00cc*/ 	.word	0x00001300


	//   ....[1]....
        /*00d0*/ 	.word	0x00001320


	//   ....[2]....
        /*00d4*/ 	.word	0x000013d0


	//   ....[3]....
        /*00d8*/ 	.word	0x000018b0


	//   ....[4]....
        /*00dc*/ 	.word	0x000018c0


	//   ....[5]....
        /*00e0*/ 	.word	0x00001960


	//   ....[6]....
        /*00e4*/ 	.word	0x00001970


	//   ....[7]....
        /*00e8*/ 	.word	0x00001ed0


	//   ....[8]....
        /*00ec*/ 	.word	0x00001ef0


	//----- nvinfo : EIATTR_COOP_GROUP_MASK_REGIDS
	.align		4
.L_31:
        /*00f0*/ 	.byte	0x04, 0x29
        /*00f2*/ 	.short	(.L_33 - .L_32)


	//   ....[0]....
.L_32:
        /*00f4*/ 	.word	0xffffffff


	//   ....[1]....
        /*00f8*/ 	.word	0xffffffff


	//   ....[2]....
        /*00fc*/ 	.word	0xffffffff


	//----- nvinfo : EIATTR_COOP_GROUP_INSTR_OFFSETS
	.align		4
.L_33:
        /*0100*/ 	.byte	0x04, 0x28
        /*0102*/ 	.short	(.L_35 - .L_34)


	//   ....[0]....
.L_34:
        /*0104*/ 	.word	0x00000150


	//   ....[1]....
        /*0108*/ 	.word	0x00000720


	//   ....[2]....
        /*010c*/ 	.word	0x00000cd0


	//----- nvinfo : EIATTR_MBARRIER_INSTR_OFFSETS
	.align		4
.L_35:
        /*0110*/ 	.byte	0x04, 0x39
        /*0112*/ 	.short	(.L_37 - .L_36)


	//   ....[0]....
.L_36:
        /*0114*/ 	.word	0x00001470
        /*0118*/ 	.word	0x000000ff
        /*011c*/ 	.word	0x00018000
        /*0120*/ 	.short	0x0100
        /*0122*/ 	.byte	0x07
	.zero		1


	//   ....[1]....
        /*0124*/ 	.word	0x000015b0
        /*0128*/ 	.word	0x000000ff
        /*012c*/ 	.word	0x00018008
        /*0130*/ 	.short	0x0100
        /*0132*/ 	.byte	0x07
	.zero		1


	//   ....[2]....
        /*0134*/ 	.word	0x00001a10
        /*0138*/ 	.word	0x000000ff
        /*013c*/ 	.word	0x00018000
        /*0140*/ 	.short	0x010a
        /*0142*/ 	.byte	0x1c
	.zero		1


	//   ....[3]....
        /*0144*/ 	.word	0x00001e30
        /*0148*/ 	.word	0x000000ff
        /*014c*/ 	.word	0x00018000
        /*0150*/ 	.short	0x0108
        /*0152*/ 	.byte	0x07
	.zero		1


	//   ....[4]....
        /*0154*/ 	.word	0x00001f90
        /*0158*/ 	.word	0x000000ff
        /*015c*/ 	.word	0x00018008
        /*0160*/ 	.short	0x0108
        /*0162*/ 	.byte	0x07
	.zero		1


	//   ....[5]....
        /*0164*/ 	.word	0x000021c0
        /*0168*/ 	.word	0x000000ff
        /*016c*/ 	.word	0x00018000
        /*0170*/ 	.short	0x010a
        /*0172*/ 	.byte	0x1c
	.zero		1


	//----- nvinfo : EIATTR_NUM_MBARRIERS
	.align		4
.L_37:
        /*0174*/ 	.byte	0x03, 0x38
        /*0176*/ 	.short	0x0002


	//----- nvinfo : EIATTR_EXIT_INSTR_OFFSETS
	.align		4
        /*0178*/ 	.byte	0x04, 0x1c
        /*017a*/ 	.short	(.L_39 - .L_38)


	//   ....[0]....
.L_38:
        /*017c*/ 	.word	0x000021b0


	//----- nvinfo : EIATTR_REQNTID
	.align		4
.L_39:
        /*0180*/ 	.byte	0x04, 0x10
        /*0182*/ 	.short	(.L_41 - .L_40)
.L_40:
        /*0184*/ 	.word	0x00000080
        /*0188*/ 	.word	0x00000001
        /*018c*/ 	.word	0x00000001


	//----- nvinfo : EIATTR_CRS_STACK_SIZE
	.align		4
.L_41:
        /*0190*/ 	.byte	0x04, 0x1e
        /*0192*/ 	.short	(.L_43 - .L_42)
.L_42:
        /*0194*/ 	.word	0x00000000


	//----- nvinfo : EIATTR_CBANK_PARAM_SIZE
	.align		4
.L_43:
        /*0198*/ 	.byte	0x03, 0x19
        /*019a*/ 	.short	0x0050


	//----- nvinfo : EIATTR_PARAM_CBANK
	.align		4
        /*019c*/ 	.byte	0x04, 0x0a
        /*019e*/ 	.short	(.L_45 - .L_44)
	.align		4
.L_44:
        /*01a0*/ 	.word	index@(.nv.constant0.gluon_wgmma)
        /*01a4*/ 	.short	0x0210
        /*01a6*/ 	.short	0x0050


	//----- nvinfo : EIATTR_SW_WAR
	.align		4
.L_45:
        /*01a8*/ 	.byte	0x04, 0x36
        /*01aa*/ 	.short	(.L_47 - .L_46)
.L_46:
        /*01ac*/ 	.word	0x00000008
.L_47:


//--------------------- .nv.callgraph             --------------------------
	.section	.nv.callgraph,"",@"SHT_CUDA_CALLGRAPH"
	.align	4
	.sectionentsize	8
	.align		4
        /*0000*/ 	.word	0x00000000
	.align		4
        /*0004*/ 	.word	0xffffffff
	.align		4
        /*0008*/ 	.word	0x00000000
	.align		4
        /*000c*/ 	.word	0xfffffffe
	.align		4
        /*0010*/ 	.word	0x00000000
	.align		4
        /*0014*/ 	.word	0xfffffffd
	.align		4
        /*0018*/ 	.word	0x00000000
	.align		4
        /*001c*/ 	.word	0xfffffffc


//--------------------- .text.gluon_wgmma         --------------------------
	.section	.text.gluon_wgmma,"ax",@progbits
	.align	128
        .global         gluon_wgmma
        .type           gluon_wgmma,@function
        .size           gluon_wgmma,(.L_x_52 - gluon_wgmma)
        .other          gluon_wgmma,@"STO_CUDA_ENTRY STV_DEFAULT"
gluon_wgmma:
.text.gluon_wgmma:
[----:B------:R-:W-:Y:S01]  /*0000*/  LDC R1, c[0x0][0x28] ;  /* 0x00000a00ff017b82 */ /* 0x000fe20000000800 */
[----:B------:R-:W1:Y:S07]  /*0010*/  S2R R0, SR_TID.X ;  /* 0x0000000000007919 */ /* 0x000e6e0000002100 */
[----:B------:R-:W2:Y:S01]  /*0020*/  S2UR UR4, SR_CgaCtaId ;  /* 0x00000000000479c3 */ /* 0x000ea20000008800 */
[----:B------:R-:W-:Y:S01]  /*0030*/  UMOV UR7, 0x400 ;  /* 0x0000040000077882 */ /* 0x000fe20000000000 */
[----:B------:R-:W-:Y:S01]  /*0040*/  ULDC UR6, c[0x0][0xc] ;  /* 0x0000030000067ab9 */ /* 0x000fe20000000800 */
[----:B------:R-:W-:Y:S01]  /*0050*/  ULDC.64 UR16, c[0x0][0x250] ;  /* 0x0000940000107ab9 */ /* 0x000fe20000000a00 */
[----:B------:R-:W-:Y:S04]  /*0060*/  BSSY B0, `(.L_x_0) ;  /* 0x000001e000007945 */ /* 0x000fe80003800000 */
[----:B------:R-:W3:Y:S08]  /*0070*/  LDC R3, c[0x0][0x228] ;  /* 0x00008a00ff037b82 */ /* 0x000ef00000000800 */
[----:B------:R-:W4:Y:S08]  /*0080*/  LDC R10, c[0x0][0x230] ;  /* 0x00008c00ff0a7b82 */ /* 0x000f300000000800 */
[----:B------:R-:W-:Y:S01]  /*0090*/  S2UR UR32, SR_CTAID.Y ;  /* 0x00000000002079c3 */ /* 0x000fe20000002600 */
[----:B--2---:R-:W-:-:S03]  /*00a0*/  ULEA UR7, UR4, UR7, 0x18 ;  /* 0x0000000704077291 */ /* 0x004fc6000f8ec03f */
[----:B------:R-:W-:Y:S01]  /*00b0*/  ULDC UR4, c[0x0][0x10] ;  /* 0x0000040000047ab9 */ /* 0x000fe20000000800 */
[----:B-1----:R-:W-:-:S03]  /*00c0*/  LOP3.LUT R2, R0, 0x7f, RZ, 0xc0, !PT ;  /* 0x0000007f00027812 */ /* 0x002fc600078ec0ff */
[----:B------:R-:W1:Y:S01]  /*00d0*/  S2UR UR5, SR_CTAID.Z ;  /* 0x00000000000579c3 */ /* 0x000e620000002700 */
[----:B---3--:R-:W-:Y:S01]  /*00e0*/  VIADD R3, R3, 0xffffffff ;  /* 0xffffffff03037836 */ /* 0x008fe20000000000 */
[C---:B------:R-:W-:Y:S02]  /*00f0*/  ISETP.GE.U32.AND P0, PT, R2.reuse, 0x20, PT ;  /* 0x000000200200780c */ /* 0x040fe40003f06070 */
[C---:B------:R-:W-:Y:S02]  /*0100*/  ISETP.NE.U32.AND P2, PT, R2.reuse, RZ, PT ;  /* 0x000000ff0200720c */ /* 0x040fe40003f45070 */
[----:B------:R-:W-:Y:S02]  /*0110*/  LEA R12, R2, UR7, 0x2 ;  /* 0x00000007020c7c11 */ /* 0x000fe4000f8e10ff */
[----:B------:R-:W2:Y:S01]  /*0120*/  S2UR UR33, SR_CTAID.X ;  /* 0x00000000002179c3 */ /* 0x000ea20000002500 */
[----:B----4-:R-:W-:-:S06]  /*0130*/  VIADD R11, R10, 0xffffffff ;  /* 0xffffffff0a0b7836 */ /* 0x010fcc0000000000 */
[----:B------:R3:W-:Y:S01]  /*0140*/  @!P0 STS [R12], RZ ;  /* 0x000000ff0c008388 */ /* 0x0007e20000000800 */
[----:B------:R-:W-:-:S03]  /*0150*/  NOP ;  /* 0x0000000000007918 */ /* 0x000fc60000000000 */
[----:B------:R3:W-:Y:S01]  /*0160*/  @!P2 STS [UR7+0x24], R3 ;  /* 0x00002403ff00a988 */ /* 0x0007e20008000807 */
[----:B-1----:R-:W-:-:S03]  /*0170*/  UIMAD UR4, UR5, UR4, UR32 ;  /* 0x00000004050472a4 */ /* 0x002fc6000f8e0220 */
[----:B------:R3:W-:Y:S01]  /*0180*/  @!P2 STS [UR7+0x20], R11 ;  /* 0x0000200bff00a988 */ /* 0x0007e20008000807 */
[----:B--2---:R-:W-:-:S04]  /*0190*/  UIMAD UR4, UR4, UR6, UR33 ;  /* 0x00000006040472a4 */ /* 0x004fc8000f8e0221 */
[----:B------:R-:W-:-:S04]  /*01a0*/  UIMAD UR4, UR4, 0x180, URZ ;  /* 0x00000180040478a4 */ /* 0x000fc8000f8e023f */
[----:B------:R-:W-:-:S04]  /*01b0*/  UIADD3 UR12, UP0, UR4, UR16, URZ ;  /* 0x00000010040c7290 */ /* 0x000fc8000ff1e03f */
[----:B------:R-:W-:Y:S01]  /*01c0*/  ULEA.HI.X.SX32 UR13, UR4, UR17, 0x1, UP0 ;  /* 0x00000011040d7291 */ /* 0x000fe200080f0e3f */
[----:B---3--:R-:W-:Y:S11]  /*01d0*/  @P2 BRA `(.L_x_1) ;  /* 0x0000000000182947 */ /* 0x008ff60003800000 */
[----:B------:R-:W1:Y:S01]  /*01e0*/  LDS R4, [UR7+0x8] ;  /* 0x00000807ff047984 */ /* 0x000e620008000800 */
[----:B------:R-:W2:Y:S01]  /*01f0*/  LDC.64 R6, c[0x0][0x210] ;  /* 0x00008400ff067b82 */ /* 0x000ea20000000a00 */
[----:B------:R-:W-:Y:S02]  /*0200*/  IMAD.MOV.U32 R5, RZ, RZ, 0x70 ;  /* 0x00000070ff057424 */ /* 0x000fe400078e00ff */
[----:B--2---:R2:W-:Y:S03]  /*0210*/  STS.64 [UR7], R6 ;  /* 0x00000006ff007988 */ /* 0x0045e60008000a07 */
[----:B-1----:R-:W-:-:S05]  /*0220*/  LOP3.LUT R4, R4, 0x10, R5, 0xd8, !PT ;  /* 0x0000001004047812 */ /* 0x002fca00078ed805 */
[----:B------:R2:W-:Y:S02]  /*0230*/  STS [UR7+0x8], R4 ;  /* 0x00000804ff007988 */ /* 0x0005e40008000807 */
.L_x_1:
[----:B------:R-:W-:Y:S05]  /*0240*/  BSYNC B0 ;  /* 0x0000000000007941 */ /* 0x000fea0003800000 */
.L_x_0:
[----:B------:R-:W-:Y:S04]  /*0250*/  BSSY B0, `(.L_x_2) ;  /* 0x000000a000007945 */ /* 0x000fe80003800000 */
[----:B------:R-:W-:Y:S05]  /*0260*/  @P2 BRA `(.L_x_3) ;  /* 0x0000000000202947 */ /* 0x000fea0003800000 */
[----:B--2---:R-:W1:Y:S01]  /*0270*/  LDS R4, [UR7+0x34] ;  /* 0x00003407ff047984 */ /* 0x004e620008000800 */
[----:B------:R-:W-:Y:S02]  /*0280*/  IMAD.MOV.U32 R5, RZ, RZ, 0x3f000000 ;  /* 0x3f000000ff057424 */ /* 0x000fe400078e00ff */
[----:B------:R-:W-:Y:S01]  /*0290*/  @!P2 IMAD.MOV.U32 R6, RZ, RZ, 0x3f ;  /* 0x0000003fff06a424 */ /* 0x000fe200078e00ff */
[----:B------:R-:W2:Y:S02]  /*02a0*/  @!P2 LDS R7, [UR7+0x38] ;  /* 0x00003807ff07a984 */ /* 0x000ea40008000800 */
[----:B-1----:R-:W-:Y:S02]  /*02b0*/  LOP3.LUT R4, R4, 0xff000000, R5, 0xb8, !PT ;  /* 0xff00000004047812 */ /* 0x002fe400078eb805 */
[----:B--2---:R-:W-:-:S03]  /*02c0*/  @!P2 LOP3.LUT R5, R7, 0xff, R6, 0xb8, !PT ;  /* 0x000000ff0705a812 */ /* 0x004fc600078eb806 */
[----:B------:R1:W-:Y:S04]  /*02d0*/  STS [UR7+0x34], R4 ;  /* 0x00003404ff007988 */ /* 0x0003e80008000807 */
[----:B------:R1:W-:Y:S02]  /*02e0*/  @!P2 STS [UR7+0x38], R5 ;  /* 0x00003805ff00a988 */ /* 0x0003e40008000807 */
.L_x_3:
[----:B------:R-:W-:Y:S05]  /*02f0*/  BSYNC B0 ;  /* 0x0000000000007941 */ /* 0x000fea0003800000 */
.L_x_2:
[----:B------:R-:W-:Y:S04]  /*0300*/  BSSY B0, `(.L_x_4) ;  /* 0x000000e000007945 */ /* 0x000fe80003800000 */
[----:B------:R-:W-:Y:S05]  /*0310*/  @P2 BRA `(.L_x_5) ;  /* 0x0000000000302947 */ /* 0x000fea0003800000 */
[----:B-1----:R-:W1:Y:S01]  /*0320*/  LDS R5, [UR7+0x34] ;  /* 0x00003407ff057984 */ /* 0x002e620008000800 */
[----:B--2---:R-:W2:Y:S03]  /*0330*/  LDC.64 R6, c[0x0][0x238] ;  /* 0x00008e00ff067b82 */ /* 0x004ea60000000a00 */
[----:B------:R-:W3:Y:S01]  /*0340*/  LDS R4, [UR7+0x1c] ;  /* 0x00001c07ff047984 */ /* 0x000ee20008000800 */
[C---:B--2---:R-:W-:Y:S01]  /*0350*/  SHF.L.U64.HI R7, R6.reuse, 0x1, R7 ;  /* 0x0000000106077819 */ /* 0x044fe20000010207 */
[----:B------:R-:W-:-:S03]  /*0360*/  IMAD.SHL.U32 R6, R6, 0x2, RZ ;  /* 0x0000000206067824 */ /* 0x000fc600078e00ff */
[--C-:B------:R-:W-:Y:S02]  /*0370*/  SHF.R.U32.HI R9, RZ, 0x4, R7.reuse ;  /* 0x00000004ff097819 */ /* 0x100fe40000011607 */
[----:B------:R-:W-:-:S05]  /*0380*/  SHF.R.U64 R6, R6, 0x4, R7 ;  /* 0x0000000406067819 */ /* 0x000fca0000001207 */
[----:B------:R4:W-:Y:S01]  /*0390*/  STS [UR7+0xc], R6 ;  /* 0x00000c06ff007988 */ /* 0x0009e20008000807 */
[----:B-1----:R-:W-:Y:S02]  /*03a0*/  LOP3.LUT R5, R5, 0x7, RZ, 0xb8, !PT ;  /* 0x0000000705057812 */ /* 0x002fe400078eb8ff */
[----:B---3--:R-:W-:-:S03]  /*03b0*/  LOP3.LUT R4, R4, 0xf, R9, 0xb8, !PT ;  /* 0x0000000f04047812 */ /* 0x008fc600078eb809 */
[----:B------:R4:W-:Y:S04]  /*03c0*/  STS [UR7+0x34], R5 ;  /* 0x00003405ff007988 */ /* 0x0009e80008000807 */
[----:B------:R4:W-:Y:S02]  /*03d0*/  STS [UR7+0x1c], R4 ;  /* 0x00001c04ff007988 */ /* 0x0009e40008000807 */
.L_x_5:
[----:B------:R-:W-:Y:S05]  /*03e0*/  BSYNC B0 ;  /* 0x0000000000007941 */ /* 0x000fea0003800000 */
.L_x_4:
[----:B------:R-:W-:Y:S04]  /*03f0*/  BSSY B1, `(.L_x_6) ;  /* 0x000001b000017945 */ /* 0x000fe80003800000 */
[----:B------:R-:W-:Y:S01]  /*0400*/  BSSY B0, `(.L_x_7) ;  /* 0x0000016000007945 */ /* 0x000fe20003800000 */
[----:B--2---:R-:W-:-:S03]  /*0410*/  IMAD.MOV.U32 R7, RZ, RZ, RZ ;  /* 0x000000ffff077224 */ /* 0x004fc600078e00ff */
[----:B------:R-:W-:Y:S05]  /*0420*/  @P2 BRA `(.L_x_8) ;  /* 0x0000000000202947 */ /* 0x000fea0003800000 */
[----:B-1--4-:R-:W1:Y:S02]  /*0430*/  LDS R4, [UR7+0x34] ;  /* 0x00003407ff047984 */ /* 0x012e640008000800 */
[----:B-1----:R-:W-:-:S05]  /*0440*/  LOP3.LUT R4, R4, 0x38, RZ, 0xb8, !PT ;  /* 0x0000003804047812 */ /* 0x002fca00078eb8ff */
[----:B------:R1:W-:Y:S01]  /*0450*/  STS [UR7+0x34], R4 ;  /* 0x00003404ff007988 */ /* 0x0003e20008000807 */
[----:B------:R-:W-:Y:S05]  /*0460*/  @P2 BRA `(.L_x_9) ;  /* 0x0000000000202947 */ /* 0x000fea0003800000 */
[----:B-1----:R-:W1:Y:S01]  /*0470*/  LDS R4, [UR7+0x8] ;  /* 0x00000807ff047984 */ /* 0x002e620008000800 */
[----:B------:R-:W-:-:S05]  /*0480*/  IMAD.MOV.U32 R5, RZ, RZ, 0x780 ;  /* 0x00000780ff057424 */ /* 0x000fca00078e00ff */
[----:B-1----:R-:W-:-:S05]  /*0490*/  LOP3.LUT R4, R4, 0x500, R5, 0xd8, !PT ;  /* 0x0000050004047812 */ /* 0x002fca00078ed805 */
[----:B------:R2:W-:Y:S02]  /*04a0*/  STS [UR7+0x8], R4 ;  /* 0x00000804ff007988 */ /* 0x0005e40008000807 */
.L_x_8:
[----:B------:R-:W-:Y:S05]  /*04b0*/  @P2 BRA `(.L_x_10) ;  /* 0x0000000000282947 */ /* 0x000fea0003800000 */
[----:B-12-4-:R-:W1:Y:S02]  /*04c0*/  LDS R4, [UR7+0x8] ;  /* 0x00000807ff047984 */ /* 0x016e640008000800 */
[----:B-1----:R-:W-:-:S05]  /*04d0*/  LOP3.LUT R4, R4, 0x1800, RZ, 0xb8, !PT ;  /* 0x0000180004047812 */ /* 0x002fca00078eb8ff */
[----:B------:R2:W-:Y:S02]  /*04e0*/  STS [UR7+0x8], R4 ;  /* 0x00000804ff007988 */ /* 0x0005e40008000807 */
.L_x_9:
[----:B------:R-:W-:Y:S05]  /*04f0*/  @P2 BREAK B0 ;  /* 0x0000000000002942 */ /* 0x000fea0003800000 */
[----:B------:R-:W-:Y:S05]  /*0500*/  @P2 BRA `(.L_x_11) ;  /* 0x0000000000242947 */ /* 0x000fea0003800000 */
[----:B------:R-:W3:Y:S01]  /*0510*/  LDS R5, [UR7+0x8] ;  /* 0x00000807ff057984 */ /* 0x000ee20008000800 */
[----:B-12---:R-:W-:-:S05]  /*0520*/  IMAD.MOV.U32 R4, RZ, RZ, 0x6000 ;  /* 0x00006000ff047424 */ /* 0x006fca00078e00ff */
[----:B---3--:R-:W-:-:S04]  /*0530*/  LOP3.LUT R4, R5, 0x6000, R4, 0xd8, !PT ;  /* 0x0000600005047812 */ /* 0x008fc800078ed804 */
[----:B------:R-:W-:-:S05]  /*0540*/  LOP3.LUT R4, R4, 0x400000, RZ, 0xb8, !PT ;  /* 0x0040000004047812 */ /* 0x000fca00078eb8ff */
[----:B------:R3:W-:Y:S02]  /*0550*/  STS [UR7+0x8], R4 ;  /* 0x00000804ff007988 */ /* 0x0007e40008000807 */
.L_x_10:
[----:B------:R-:W-:Y:S05]  /*0560*/  BSYNC B0 ;  /* 0x0000000000007941 */ /* 0x000fea0003800000 */
.L_x_7:
[----:B-1234-:R-:W1:Y:S02]  /*0570*/  @!P2 LDS R4, [UR7+0x8] ;  /* 0x00000807ff04a984 */ /* 0x01ee640008000800 */
[----:B-1----:R-:W-:-:S05]  /*0580*/  @!P2 LOP3.LUT R4, R4, 0x8000, RZ, 0xb8, !PT ;  /* 0x000080000404a812 */ /* 0x002fca00078eb8ff */
[----:B------:R3:W-:Y:S02]  /*0590*/  @!P2 STS [UR7+0x8], R4 ;  /* 0x00000804ff00a988 */ /* 0x0007e40008000807 */
.L_x_11:
[----:B------:R-:W-:Y:S05]  /*05a0*/  BSYNC B1 ;  /* 0x0000000000017941 */ /* 0x000fea0003800000 */
.L_x_6:
[----:B------:R-:W-:Y:S05]  /*05b0*/  WARPSYNC.ALL ;  /* 0x0000000000007948 */ /* 0x000fea0003800000 */
[----:B------:R-:W4:Y:S02]  /*05c0*/  LDC R6, c[0x0][0x22c] ;  /* 0x00008b00ff067b82 */ /* 0x000f240000000800 */
[----:B----4-:R-:W-:Y:S01]  /*05d0*/  VIADD R6, R6, 0xffffffff ;  /* 0xffffffff06067836 */ /* 0x010fe20000000000 */
[----:B------:R-:W-:Y:S06]  /*05e0*/  @P0 BRA `(.L_x_12) ;  /* 0x0000000000280947 */ /* 0x000fec0003800000 */
[----:B-123--:R-:W1:Y:S01]  /*05f0*/  S2R R4, SR_LANEID ;  /* 0x0000000000047919 */ /* 0x00ee620000000000 */
[----:B------:R-:W-:Y:S05]  /*0600*/  WARPSYNC.ALL ;  /* 0x0000000000007948 */ /* 0x000fea0003800000 */
[----:B-1----:R-:W-:-:S05]  /*0610*/  IMAD.SHL.U32 R8, R4, 0x4, RZ ;  /* 0x0000000404087824 */ /* 0x002fca00078e00ff */
[----:B------:R-:W1:Y:S01]  /*0620*/  LDS R9, [R8+UR7] ;  /* 0x0000000708097984 */ /* 0x000e620008000800 */
[----:B------:R-:W-:-:S05]  /*0630*/  IADD3 R4, P1, R8, UR12, RZ ;  /* 0x0000000c08047c10 */ /* 0x000fca000ff3e0ff */
[----:B------:R-:W-:-:S05]  /*0640*/  IMAD.X R5, RZ, RZ, UR13, P1 ;  /* 0x0000000dff057e24 */ /* 0x000fca00088e06ff */
[----:B-1----:R4:W5:Y:S01]  /*0650*/  ATOMG.E.EXCH.STRONG.GPU PT, RZ, [R4], R9 ;  /* 0x0000000904ff73a8 */ /* 0x00296200041ee100 */
[----:B------:R-:W-:-:S04]  /*0660*/  DEPBAR {5,4,3,2,1,0} ;  /* 0x0000003f0000791a */ /* 0x000fc80000000000 */
[----:B------:R4:W-:Y:S01]  /*0670*/  UTMACCTL.IV [UR12] ;  /* 0x000000000c0079b9 */ /* 0x0009e20008000000 */
[----:B------:R-:W-:Y:S01]  /*0680*/  NOP ;  /* 0x0000000000007918 */ /* 0x000fe20000000000 */
.L_x_12:
[----:B------:R-:W-:Y:S05]  /*0690*/  @P0 BRA `(.L_x_13) ;  /* 0x00000000000c0947 */ /* 0x000fea0003800000 */
[----:B------:R0:W-:Y:S01]  /*06a0*/  UTMACMDFLUSH ;  /* 0x00000000000079b7 */ /* 0x0001e20000000000 */
[----:B------:R-:W-:Y:S05]  /*06b0*/  @P0 BRA `(.L_x_13) ;  /* 0x0000000000040947 */ /* 0x000fea0003800000 */
[----:B------:R-:W-:-:S04]  /*06c0*/  DEPBAR.LE SB0, 0x0 ;  /* 0x000080000000791a */ /* 0x000fc80000000000 */
.L_x_13:
[----:B------:R-:W-:Y:S05]  /*06d0*/  WARPSYNC.ALL ;  /* 0x0000000000007948 */ /* 0x000fea0003800000 */
[----:B-----5:R-:W-:Y:S06]  /*06e0*/  BAR.SYNC.DEFER_BLOCKING 0x0 ;  /* 0x0000000000007b1d */ /* 0x020fec0000010000 */
[----:B------:R-:W-:Y:S02]  /*06f0*/  BSSY B1, `(.L_x_14) ;  /* 0x000000b000017945 */ /* 0x000fe40003800000 */
[----:B------:R-:W-:Y:S06]  /*0700*/  BAR.SYNC.DEFER_BLOCKING 0x0 ;  /* 0x0000000000007b1d */ /* 0x000fec0000010000 */
[----:B------:R5:W-:Y:S01]  /*0710*/  @!P0 STS [R12], RZ ;  /* 0x000000ff0c008388 */ /* 0x000be20000000800 */
[----:B------:R-:W-:Y:S01]  /*0720*/  NOP ;  /* 0x0000000000007918 */ /* 0x000fe20000000000 */
[----:B------:R-:W-:Y:S05]  /*0730*/  @P2 BRA `(.L_x_15) ;  /* 0x0000000000182947 */ /* 0x000fea0003800000 */
[----:B-1234-:R-:W1:Y:S01]  /*0740*/  LDS R4, [UR7+0x8] ;  /* 0x00000807ff047984 */ /* 0x01ee620008000800 */
[----:B------:R-:W2:Y:S01]  /*0750*/  LDC.64 R8, c[0x0][0x218] ;  /* 0x00008600ff087b82 */ /* 0x000ea20000000a00 */
[----:B------:R-:W-:Y:S02]  /*0760*/  IMAD.MOV.U32 R5, RZ, RZ, 0x70 ;  /* 0x00000070ff057424 */ /* 0x000fe400078e00ff */
[----:B--2---:R2:W-:Y:S03]  /*0770*/  STS.64 [UR7], R8 ;  /* 0x00000008ff007988 */ /* 0x0045e60008000a07 */
[----:B-1----:R-:W-:-:S05]  /*0780*/  LOP3.LUT R4, R4, 0x10, R5, 0xd8, !PT ;  /* 0x0000001004047812 */ /* 0x002fca00078ed805 */
[----:B------:R2:W-:Y:S02]  /*0790*/  STS [UR7+0x8], R4 ;  /* 0x00000804ff007988 */ /* 0x0005e40008000807 */
.L_x_15:
[----:B----4-:R-:W-:Y:S05]  /*07a0*/  BSYNC B1 ;  /* 0x0000000000017941 */ /* 0x010fea0003800000 */
.L_x_14:
[----:B------:R-:W-:Y:S04]  /*07b0*/  BSSY B1, `(.L_x_16) ;  /* 0x000000a000017945 */ /* 0x000fe80003800000 */
[----:B------:R-:W-:Y:S05]  /*07c0*/  @P2 BRA `(.L_x_17) ;  /* 0x0000000000202947 */ /* 0x000fea0003800000 */
[----:B-123--:R-:W1:Y:S01]  /*07d0*/  LDS R4, [UR7+0x34] ;  /* 0x00003407ff047984 */ /* 0x00ee620008000800 */
[----:B------:R-:W-:Y:S02]  /*07e0*/  IMAD.MOV.U32 R9, RZ, RZ, 0x3f000000 ;  /* 0x3f000000ff097424 */ /* 0x000fe400078e00ff */
[----:B------:R-:W-:Y:S01]  /*07f0*/  @!P2 IMAD.MOV.U32 R5, RZ, RZ, 0x7f ;  /* 0x0000007fff05a424 */ /* 0x000fe200078e00ff */
[----:B------:R-:W2:Y:S02]  /*0800*/  @!P2 LDS R8, [UR7+0x38] ;  /* 0x00003807ff08a984 */ /* 0x000ea40008000800 */
[----:B-1----:R-:W-:Y:S02]  /*0810*/  LOP3.LUT R4, R4, 0xff000000, R9, 0xb8, !PT ;  /* 0xff00000004047812 */ /* 0x002fe400078eb809 */
[----:B--2---:R-:W-:-:S03]  /*0820*/  @!P2 LOP3.LUT R5, R8, 0xff, R5, 0xb8, !PT ;  /* 0x000000ff0805a812 */ /* 0x004fc600078eb805 */
[----:B------:R4:W-:Y:S04]  /*0830*/  STS [UR7+0x34], R4 ;  /* 0x00003404ff007988 */ /* 0x0009e80008000807 */
[----:B------:R4:W-:Y:S02]  /*0840*/  @!P2 STS [UR7+0x38], R5 ;  /* 0x00003805ff00a988 */ /* 0x0009e40008000807 */
.L_x_17:
[----:B------:R-:W-:Y:S05]  /*0850*/  BSYNC B1 ;  /* 0x0000000000017941 */ /* 0x000fea0003800000 */
.L_x_16:
[----:B------:R-:W-:Y:S04]  /*0860*/  BSSY B1, `(.L_x_18) ;  /* 0x0000004000017945 */ /* 0x000fe80003800000 */
[----:B------:R-:W-:Y:S05]  /*0870*/  @P2 BRA `(.L_x_19) ;  /* 0x0000000000082947 */ /* 0x000fea0003800000 */
[----:B------:R1:W-:Y:S04]  /*0880*/  STS [UR7+0x24], R11 ;  /* 0x0000240bff007988 */ /* 0x0003e80008000807 */
[----:B------:R1:W-:Y:S02]  /*0890*/  STS [UR7+0x20], R6 ;  /* 0x00002006ff007988 */ /* 0x0003e40008000807 */
.L_x_19:
[----:B------:R-:W-:Y:S05]  /*08a0*/  BSYNC B1 ;  /* 0x0000000000017941 */ /* 0x000fea0003800000 */
.L_x_18:
[----:B------:R-:W-:Y:S04]  /*08b0*/  BSSY B1, `(.L_x_20) ;  /* 0x000000e000017945 */ /* 0x000fe80003800000 */
[----:B------:R-:W-:Y:S05]  /*08c0*/  @P2 BRA `(.L_x_21) ;  /* 0x0000000000302947 */ /* 0x000fea0003800000 */
[----:B----4-:R-:W4:Y:S01]  /*08d0*/  LDS R5, [UR7+0x34] ;  /* 0x00003407ff057984 */ /* 0x010f220008000800 */
[----:B--2---:R-:W2:Y:S03]  /*08e0*/  LDC.64 R8, c[0x0][0x240] ;  /* 0x00009000ff087b82 */ /* 0x004ea60000000a00 */
[----:B-1-3--:R-:W1:Y:S01]  /*08f0*/  LDS R4, [UR7+0x1c] ;  /* 0x00001c07ff047984 */ /* 0x00ae620008000800 */
[C---:B--2---:R-:W-:Y:S01]  /*0900*/  SHF.L.U64.HI R9, R8.reuse, 0x1, R9 ;  /* 0x0000000108097819 */ /* 0x044fe20000010209 */
[----:B------:R-:W-:-:S03]  /*0910*/  IMAD.SHL.U32 R8, R8, 0x2, RZ ;  /* 0x0000000208087824 */ /* 0x000fc600078e00ff */
[--C-:B------:R-:W-:Y:S02]  /*0920*/  SHF.R.U32.HI R11, RZ, 0x4, R9.reuse ;  /* 0x00000004ff0b7819 */ /* 0x100fe40000011609 */
[----:B------:R-:W-:-:S05]  /*0930*/  SHF.R.U64 R8, R8, 0x4, R9 ;  /* 0x0000000408087819 */ /* 0x000fca0000001209 */
[----:B------:R2:W-:Y:S01]  /*0940*/  STS [UR7+0xc], R8 ;  /* 0x00000c08ff007988 */ /* 0x0005e20008000807 */
[----:B----4-:R-:W-:Y:S02]  /*0950*/  LOP3.LUT R5, R5, 0x7, RZ, 0xb8, !PT ;  /* 0x0000000705057812 */ /* 0x010fe400078eb8ff */
[----:B-1----:R-:W-:-:S03]  /*0960*/  LOP3.LUT R4, R4, 0xf, R11, 0xb8, !PT ;  /* 0x0000000f04047812 */ /* 0x002fc600078eb80b */
[----:B------:R2:W-:Y:S04]  /*0970*/  STS [UR7+0x34], R5 ;  /* 0x00003405ff007988 */ /* 0x0005e80008000807 */
[----:B------:R2:W-:Y:S02]  /*0980*/  STS [UR7+0x1c], R4 ;  /* 0x00001c04ff007988 */ /* 0x0005e40008000807 */
.L_x_21:
[----:B------:R-:W-:Y:S05]  /*0990*/  BSYNC B1 ;  /* 0x0000000000017941 */ /* 0x000fea0003800000 */
.L_x_20:
[----:B------:R-:W-:Y:S04]  /*09a0*/  BSSY B2, `(.L_x_22) ;  /* 0x000001a000027945 */ /* 0x000fe80003800000 */
[----:B------:R-:W-:Y:S04]  /*09b0*/  BSSY B1, `(.L_x_23) ;  /* 0x0000015000017945 */ /* 0x000fe80003800000 */
[----:B------:R-:W-:Y:S05]  /*09c0*/  @P2 BRA `(.L_x_24) ;  /* 0x0000000000202947 */ /* 0x000fea0003800000 */
[----:B-1234-:R-:W1:Y:S02]  /*09d0*/  LDS R4, [UR7+0x34] ;  /* 0x00003407ff047984 */ /* 0x01ee640008000800 */
[----:B-1----:R-:W-:-:S05]  /*09e0*/  LOP3.LUT R4, R4, 0x38, RZ, 0xb8, !PT ;  /* 0x0000003804047812 */ /* 0x002fca00078eb8ff */
[----:B------:R1:W-:Y:S01]  /*09f0*/  STS [UR7+0x34], R4 ;  /* 0x00003404ff007988 */ /* 0x0003e20008000807 */
[----:B------:R-:W-:Y:S05]  /*0a00*/  @P2 BRA `(.L_x_25) ;  /* 0x0000000000202947 */ /* 0x000fea0003800000 */
[----:B-1----:R-:W1:Y:S01]  /*0a10*/  LDS R4, [UR7+0x8] ;  /* 0x00000807ff047984 */ /* 0x002e620008000800 */
[----:B------:R-:W-:-:S05]  /*0a20*/  IMAD.MOV.U32 R5, RZ, RZ, 0x780 ;  /* 0x00000780ff057424 */ /* 0x000fca00078e00ff */
[----:B-1----:R-:W-:-:S05]  /*0a30*/  LOP3.LUT R4, R4, 0x500, R5, 0xd8, !PT ;  /* 0x0000050004047812 */ /* 0x002fca00078ed805 */
[----:B------:R1:W-:Y:S02]  /*0a40*/  STS [UR7+0x8], R4 ;  /* 0x00000804ff007988 */ /* 0x0003e40008000807 */
.L_x_24:
[----:B------:R-:W-:Y:S05]  /*0a50*/  @P2 BRA `(.L_x_26) ;  /* 0x0000000000282947 */ /* 0x000fea0003800000 */
[----:B-1234-:R-:W1:Y:S02]  /*0a60*/  LDS R4, [UR7+0x8] ;  /* 0x00000807ff047984 */ /* 0x01ee640008000800 */
[----:B-1----:R-:W-:-:S05]  /*0a70*/  LOP3.LUT R4, R4, 0x1800, RZ, 0xb8, !PT ;  /* 0x0000180004047812 */ /* 0x002fca00078eb8ff */
[----:B------:R2:W-:Y:S02]  /*0a80*/  STS [UR7+0x8], R4 ;  /* 0x00000804ff007988 */ /* 0x0005e40008000807 */
.L_x_25:
[----:B------:R-:W-:Y:S05]  /*0a90*/  @P2 BREAK B1 ;  /* 0x0000000000012942 */ /* 0x000fea0003800000 */
[----:B------:R-:W-:Y:S05]  /*0aa0*/  @P2 BRA `(.L_x_27) ;  /* 0x0000000000242947 */ /* 0x000fea0003800000 */
[----:B-12---:R-:W1:Y:S01]  /*0ab0*/  LDS R4, [UR7+0x8] ;  /* 0x00000807ff047984 */ /* 0x006e620008000800 */
[----:B------:R-:W-:-:S05]  /*0ac0*/  IMAD.MOV.U32 R5, RZ, RZ, 0x6000 ;  /* 0x00006000ff057424 */ /* 0x000fca00078e00ff */
[----:B-1----:R-:W-:-:S04]  /*0ad0*/  LOP3.LUT R4, R4, 0x6000, R5, 0xd8, !PT ;  /* 0x0000600004047812 */ /* 0x002fc800078ed805 */
[----:B------:R-:W-:-:S05]  /*0ae0*/  LOP3.LUT R4, R4, 0x400000, RZ, 0xb8, !PT ;  /* 0x0040000004047812 */ /* 0x000fca00078eb8ff */
[----:B------:R1:W-:Y:S02]  /*0af0*/  STS [UR7+0x8], R4 ;  /* 0x00000804ff007988 */ /* 0x0003e40008000807 */
.L_x_26:
[----:B------:R-:W-:Y:S05]  /*0b00*/  BSYNC B1 ;  /* 0x0000000000017941 */ /* 0x000fea0003800000 */
.L_x_23:
[----:B-1234-:R-:W1:Y:S02]  /*0b10*/  @!P2 LDS R4, [UR7+0x8] ;  /* 0x00000807ff04a984 */ /* 0x01ee640008000800 */
[----:B-1----:R-:W-:-:S05]  /*0b20*/  @!P2 LOP3.LUT R4, R4, 0x8000, RZ, 0xb8, !PT ;  /* 0x000080000404a812 */ /* 0x002fca00078eb8ff */
[----:B------:R3:W-:Y:S02]  /*0b30*/  @!P2 STS [UR7+0x8], R4 ;  /* 0x00000804ff00a988 */ /* 0x0007e40008000807 */
.L_x_27:
[----:B------:R-:W-:Y:S05]  /*0b40*/  BSYNC B2 ;  /* 0x0000000000027941 */ /* 0x000fea0003800000 */
.L_x_22:
[----:B------:R-:W-:Y:S05]  /*0b50*/  WARPSYNC.ALL ;  /* 0x0000000000007948 */ /* 0x000fea0003800000 */
[----:B------:R-:W-:-:S04]  /*0b60*/  UIADD3 UR15, UR4, 0x80, URZ ;  /* 0x00000080040f7890 */ /* 0x000fc8000fffe03f */
[----:B------:R-:W-:-:S04]  /*0b70*/  UIADD3 UR14, UP0, UR15, UR16, URZ ;  /* 0x000000100f0e7290 */ /* 0x000fc8000ff1e03f */
[----:B------:R-:W-:Y:S01]  /*0b80*/  ULEA.HI.X.SX32 UR15, UR15, UR17, 0x1, UP0 ;  /* 0x000000110f0f7291 */ /* 0x000fe200080f0e3f */
[----:B------:R-:W-:Y:S11]  /*0b90*/  @P0 BRA `(.L_x_28) ;  /* 0x0000000000280947 */ /* 0x000ff60003800000 */
[----:B-123--:R-:W1:Y:S01]  /*0ba0*/  S2R R4, SR_LANEID ;  /* 0x0000000000047919 */ /* 0x00ee620000000000 */
[----:B------:R-:W-:Y:S05]  /*0bb0*/  WARPSYNC.ALL ;  /* 0x0000000000007948 */ /* 0x000fea0003800000 */
[----:B-1----:R-:W-:-:S05]  /*0bc0*/  IMAD.SHL.U32 R8, R4, 0x4, RZ ;  /* 0x0000000404087824 */ /* 0x002fca00078e00ff */
[----:B------:R-:W1:Y:S01]  /*0bd0*/  LDS R9, [R8+UR7] ;  /* 0x0000000708097984 */ /* 0x000e620008000800 */
[----:B------:R-:W-:-:S05]  /*0be0*/  IADD3 R4, P1, R8, UR14, RZ ;  /* 0x0000000e08047c10 */ /* 0x000fca000ff3e0ff */
[----:B------:R-:W-:-:S05]  /*0bf0*/  IMAD.X R5, RZ, RZ, UR15, P1 ;  /* 0x0000000fff057e24 */ /* 0x000fca00088e06ff */
[----:B-1----:R4:W2:Y:S01]  /*0c00*/  ATOMG.E.EXCH.STRONG.GPU PT, RZ, [R4], R9 ;  /* 0x0000000904ff73a8 */ /* 0x0028a200041ee100 */
[----:B------:R-:W-:-:S04]  /*0c10*/  DEPBAR {5,4,3,2,1,0} ;  /* 0x0000003f0000791a */ /* 0x000fc80000000000 */
[----:B------:R4:W-:Y:S01]  /*0c20*/  UTMACCTL.IV [UR14] ;  /* 0x000000000e0079b9 */ /* 0x0009e20008000000 */
[----:B------:R-:W-:Y:S01]  /*0c30*/  NOP ;  /* 0x0000000000007918 */ /* 0x000fe20000000000 */
.L_x_28:
[----:B------:R-:W-:Y:S05]  /*0c40*/  @P0 BRA `(.L_x_29) ;  /* 0x00000000000c0947 */ /* 0x000fea0003800000 */
[----:B------:R0:W-:Y:S01]  /*0c50*/  UTMACMDFLUSH ;  /* 0x00000000000079b7 */ /* 0x0001e20000000000 */
[----:B------:R-:W-:Y:S05]  /*0c60*/  @P0 BRA `(.L_x_29) ;  /* 0x0000000000040947 */ /* 0x000fea0003800000 */
[----:B------:R-:W-:-:S04]  /*0c70*/  DEPBAR.LE SB0, 0x0 ;  /* 0x000080000000791a */ /* 0x000fc80000000000 */
.L_x_29:
[----:B------:R-:W-:Y:S05]  /*0c80*/  WARPSYNC.ALL ;  /* 0x0000000000007948 */ /* 0x000fea0003800000 */
[----:B--2---:R-:W-:Y:S06]  /*0c90*/  BAR.SYNC.DEFER_BLOCKING 0x0 ;  /* 0x0000000000007b1d */ /* 0x004fec0000010000 */
[----:B------:R-:W-:Y:S02]  /*0ca0*/  BSSY B2, `(.L_x_30) ;  /* 0x000000b000027945 */ /* 0x000fe40003800000 */
[----:B------:R-:W-:Y:S06]  /*0cb0*/  BAR.SYNC.DEFER_BLOCKING 0x0 ;  /* 0x0000000000007b1d */ /* 0x000fec0000010000 */
[----:B------:R2:W-:Y:S01]  /*0cc0*/  @!P0 STS [R12], RZ ;  /* 0x000000ff0c008388 */ /* 0x0005e20000000800 */
[----:B------:R-:W-:Y:S01]  /*0cd0*/  NOP ;  /* 0x0000000000007918 */ /* 0x000fe20000000000 */
[----:B------:R-:W-:Y:S05]  /*0ce0*/  @P2 BRA `(.L_x_31) ;  /* 0x0000000000182947 */ /* 0x000fea0003800000 */
[----:B-1-34-:R-:W1:Y:S01]  /*0cf0*/  LDS R4, [UR7+0x8] ;  /* 0x00000807ff047984 */ /* 0x01ae620008000800 */
[----:B------:R-:W3:Y:S01]  /*0d00*/  LDC.64 R8, c[0x0][0x220] ;  /* 0x00008800ff087b82 */ /* 0x000ee20000000a00 */
[----:B------:R-:W-:Y:S02]  /*0d10*/  IMAD.MOV.U32 R5, RZ, RZ, 0x70 ;  /* 0x00000070ff057424 */ /* 0x000fe400078e00ff */
[----:B---3--:R3:W-:Y:S03]  /*0d20*/  STS.64 [UR7], R8 ;  /* 0x00000008ff007988 */ /* 0x0087e60008000a07 */
[----:B-1----:R-:W-:-:S05]  /*0d30*/  LOP3.LUT R4, R4, 0x10, R5, 0xd8, !PT ;  /* 0x0000001004047812 */ /* 0x002fca00078ed805 */
[----:B------:R3:W-:Y:S02]  /*0d40*/  STS [UR7+0x8], R4 ;  /* 0x00000804ff007988 */ /* 0x0007e40008000807 */
.L_x_31:
[----:B----4-:R-:W-:Y:S05]  /*0d50*/  BSYNC B2 ;  /* 0x0000000000027941 */ /* 0x010fea0003800000 */
.L_x_30:
[----:B------:R-:W-:Y:S04]  /*0d60*/  BSSY B3, `(.L_x_32) ;  /* 0x0000011000037945 */ /* 0x000fe80003800000 */
[----:B------:R-:W-:Y:S04]  /*0d70*/  BSSY B2, `(.L_x_33) ;  /* 0x000000e000027945 */ /* 0x000fe80003800000 */
[----:B------:R-:W-:Y:S05]  /*0d80*/  @P2 BRA `(.L_x_34) ;  /* 0x0000000000242947 */ /* 0x000fea0003800000 */
[----:B-1-3--:R-:W1:Y:S01]  /*0d90*/  LDS R4, [UR7+0x34] ;  /* 0x00003407ff047984 */ /* 0x00ae620008000800 */
[----:B------:R-:W-:-:S05]  /*0da0*/  IMAD.MOV.U32 R5, RZ, RZ, 0x3f000000 ;  /* 0x3f000000ff057424 */ /* 0x000fca00078e00ff */
[----:B-1----:R-:W-:-:S05]  /*0db0*/  LOP3.LUT R4, R4, 0xff000000, R5, 0xb8, !PT ;  /* 0xff00000004047812 */ /* 0x002fca00078eb805 */
[----:B------:R1:W-:Y:S01]  /*0dc0*/  STS [UR7+0x34], R4 ;  /* 0x00003404ff007988 */ /* 0x0003e20008000807 */
[----:B------:R-:W-:Y:S05]  /*0dd0*/  @P2 BRA `(.L_x_35) ;  /* 0x00000000001c2947 */ /* 0x000fea0003800000 */
[----:B-1----:R-:W1:Y:S01]  /*0de0*/  LDS R4, [UR7+0x38] ;  /* 0x00003807ff047984 */ /* 0x002e620008000800 */
[----:B------:R-:W-:-:S05]  /*0df0*/  IMAD.MOV.U32 R5, RZ, RZ, 0x3f ;  /* 0x0000003fff057424 */ /* 0x000fca00078e00ff */
[----:B-1----:R-:W-:-:S05]  /*0e00*/  LOP3.LUT R4, R4, 0xff, R5, 0xb8, !PT ;  /* 0x000000ff04047812 */ /* 0x002fca00078eb805 */
[----:B------:R4:W-:Y:S02]  /*0e10*/  STS [UR7+0x38], R4 ;  /* 0x00003804ff007988 */ /* 0x0009e40008000807 */
.L_x_34:
[----:B------:R-:W-:Y:S05]  /*0e20*/  @P2 BREAK B2 ;  /* 0x0000000000022942 */ /* 0x000fea0003800000 */
[----:B------:R-:W-:Y:S05]  /*0e30*/  @P2 BRA `(.L_x_36) ;  /* 0x00000000000c2947 */ /* 0x000fea0003800000 */
[----:B------:R1:W-:Y:S02]  /*0e40*/  STS [UR7+0x20], R6 ;  /* 0x00002006ff007988 */ /* 0x0003e40008000807 */
.L_x_35:
[----:B------:R-:W-:Y:S05]  /*0e50*/  BSYNC B2 ;  /* 0x0000000000027941 */ /* 0x000fea0003800000 */
.L_x_33:
[----:B------:R1:W-:Y:S02]  /*0e60*/  @!P2 STS [UR7+0x24], R3 ;  /* 0x00002403ff00a988 */ /* 0x0003e40008000807 */
.L_x_36:
[----:B------:R-:W-:Y:S05]  /*0e70*/  BSYNC B3 ;  /* 0x0000000000037941 */ /* 0x000fea0003800000 */
.L_x_32:
[----:B------:R-:W-:Y:S05]  /*0e80*/  WARPSYNC.ALL ;  /* 0x0000000000007948 */ /* 0x000fea0003800000 */
[----:B------:R-:W-:Y:S04]  /*0e90*/  BSSY B3, `(.L_x_37) ;  /* 0x000000e000037945 */ /* 0x000fe80003800000 */
[----:B------:R-:W-:Y:S05]  /*0ea0*/  @P2 BRA `(.L_x_38) ;  /* 0x0000000000302947 */ /* 0x000fea0003800000 */
[----:B-1-34-:R-:W1:Y:S01]  /*0eb0*/  LDS R4, [UR7+0x34] ;  /* 0x00003407ff047984 */ /* 0x01ae620008000800 */
[----:B------:R-:W3:Y:S03]  /*0ec0*/  LDC.64 R8, c[0x0][0x248] ;  /* 0x00009200ff087b82 */ /* 0x000ee60000000a00 */
[----:B------:R-:W4:Y:S01]  /*0ed0*/  LDS R3, [UR7+0x1c] ;  /* 0x00001c07ff037984 */ /* 0x000f220008000800 */
[C---:B---3--:R-:W-:Y:S01]  /*0ee0*/  SHF.L.U64.HI R6, R8.reuse, 0x1, R9 ;  /* 0x0000000108067819 */ /* 0x048fe20000010209 */
[----:B------:R-:W-:-:S03]  /*0ef0*/  IMAD.SHL.U32 R5, R8, 0x2, RZ ;  /* 0x0000000208057824 */ /* 0x000fc600078e00ff */
[--C-:B------:R-:W-:Y:S02]  /*0f00*/  SHF.R.U32.HI R8, RZ, 0x4, R6.reuse ;  /* 0x00000004ff087819 */ /* 0x100fe40000011606 */
[----:B------:R-:W-:-:S05]  /*0f10*/  SHF.R.U64 R5, R5, 0x4, R6 ;  /* 0x0000000405057819 */ /* 0x000fca0000001206 */
[----:B------:R3:W-:Y:S01]  /*0f20*/  STS [UR7+0xc], R5 ;  /* 0x00000c05ff007988 */ /* 0x0007e20008000807 */
[----:B-1----:R-:W-:Y:S02]  /*0f30*/  LOP3.LUT R4, R4, 0x7, RZ, 0xb8, !PT ;  /* 0x0000000704047812 */ /* 0x002fe400078eb8ff */
[----:B----4-:R-:W-:-:S03]  /*0f40*/  LOP3.LUT R3, R3, 0xf, R8, 0xb8, !PT ;  /* 0x0000000f03037812 */ /* 0x010fc600078eb808 */
[----:B------:R3:W-:Y:S04]  /*0f50*/  STS [UR7+0x34], R4 ;  /* 0x00003404ff007988 */ /* 0x0007e80008000807 */
[----:B------:R3:W-:Y:S02]  /*0f60*/  STS [UR7+0x1c], R3 ;  /* 0x00001c03ff007988 */ /* 0x0007e40008000807 */
.L_x_38:
[----:B------:R-:W-:Y:S05]  /*0f70*/  BSYNC B3 ;  /* 0x0000000000037941 */ /* 0x000fea0003800000 */
.L_x_37:
[----:B------:R-:W-:Y:S04]  /*0f80*/  BSSY B3, `(.L_x_39) ;  /* 0x000001a000037945 */ /* 0x000fe80003800000 */
[----:B------:R-:W-:Y:S04]  /*0f90*/  BSSY B4, `(.L_x_40) ;  /* 0x0000015000047945 */ /* 0x000fe80003800000 */
[----:B------:R-:W-:Y:S05]  /*0fa0*/  @P2 BRA `(.L_x_41) ;  /* 0x0000000000202947 */ /* 0x000fea0003800000 */
[----:B-1-3--:R-:W1:Y:S02]  /*0fb0*/  LDS R3, [UR7+0x34] ;  /* 0x00003407ff037984 */ /* 0x00ae640008000800 */
[----:B-1----:R-:W-:-:S05]  /*0fc0*/  LOP3.LUT R3, R3, 0x38, RZ, 0xb8, !PT ;  /* 0x0000003803037812 */ /* 0x002fca00078eb8ff */
[----:B------:R1:W-:Y:S01]  /*0fd0*/  STS [UR7+0x34], R3 ;  /* 0x00003403ff007988 */ /* 0x0003e20008000807 */
[----:B------:R-:W-:Y:S05]  /*0fe0*/  @P2 BRA `(.L_x_42) ;  /* 0x0000000000202947 */ /* 0x000fea0003800000 */
[----:B-1----:R-:W1:Y:S01]  /*0ff0*/  LDS R3, [UR7+0x8] ;  /* 0x00000807ff037984 */ /* 0x002e620008000800 */
[----:B----4-:R-:W-:-:S05]  /*1000*/  IMAD.MOV.U32 R4, RZ, RZ, 0x780 ;  /* 0x00000780ff047424 */ /* 0x010fca00078e00ff */
[----:B-1----:R-:W-:-:S05]  /*1010*/  LOP3.LUT R3, R3, 0x500, R4, 0xd8, !PT ;  /* 0x0000050003037812 */ /* 0x002fca00078ed804 */
[----:B------:R1:W-:Y:S02]  /*1020*/  STS [UR7+0x8], R3 ;  /* 0x00000803ff007988 */ /* 0x0003e40008000807 */
.L_x_41:
[----:B------:R-:W-:Y:S05]  /*1030*/  @P2 BRA `(.L_x_43) ;  /* 0x0000000000282947 */ /* 0x000fea0003800000 */
[----:B-1-3--:R-:W1:Y:S02]  /*1040*/  LDS R3, [UR7+0x8] ;  /* 0x00000807ff037984 */ /* 0x00ae640008000800 */
[----:B-1----:R-:W-:-:S05]  /*1050*/  LOP3.LUT R3, R3, 0x1800, RZ, 0xb8, !PT ;  /* 0x0000180003037812 */ /* 0x002fca00078eb8ff */
[----:B------:R3:W-:Y:S02]  /*1060*/  STS [UR7+0x8], R3 ;  /* 0x00000803ff007988 */ /* 0x0007e40008000807 */
.L_x_42:
[----:B------:R-:W-:Y:S05]  /*1070*/  @P2 BREAK B4 ;  /* 0x0000000000042942 */ /* 0x000fea0003800000 */
[----:B------:R-:W-:Y:S05]  /*1080*/  @P2 BRA `(.L_x_44) ;  /* 0x0000000000242947 */ /* 0x000fea0003800000 */
[----:B-1-3--:R-:W1:Y:S01]  /*1090*/  LDS R3, [UR7+0x8] ;  /* 0x00000807ff037984 */ /* 0x00ae620008000800 */
[----:B----4-:R-:W-:-:S05]  /*10a0*/  IMAD.MOV.U32 R4, RZ, RZ, 0x6000 ;  /* 0x00006000ff047424 */ /* 0x010fca00078e00ff */
[----:B-1----:R-:W-:-:S04]  /*10b0*/  LOP3.LUT R3, R3, 0x6000, R4, 0xd8, !PT ;  /* 0x0000600003037812 */ /* 0x002fc800078ed804 */
[----:B------:R-:W-:-:S05]  /*10c0*/  LOP3.LUT R3, R3, 0x400000, RZ, 0xb8, !PT ;  /* 0x0040000003037812 */ /* 0x000fca00078eb8ff */
[----:B------:R1:W-:Y:S02]  /*10d0*/  STS [UR7+0x8], R3 ;  /* 0x00000803ff007988 */ /* 0x0003e40008000807 */
.L_x_43:
[----:B------:R-:W-:Y:S05]  /*10e0*/  BSYNC B4 ;  /* 0x0000000000047941 */ /* 0x000fea0003800000 */
.L_x_40:
[----:B-1-3--:R-:W1:Y:S02]  /*10f0*/  @!P2 LDS R3, [UR7+0x8] ;  /* 0x00000807ff03a984 */ /* 0x00ae640008000800 */
[----:B-1----:R-:W-:-:S05]  /*1100*/  @!P2 LOP3.LUT R3, R3, 0x8000, RZ, 0xb8, !PT ;  /* 0x000080000303a812 */ /* 0x002fca00078eb8ff */
[----:B------:R1:W-:Y:S02]  /*1110*/  @!P2 STS [UR7+0x8], R3 ;  /* 0x00000803ff00a988 */ /* 0x0003e40008000807 */
.L_x_44:
[----:B------:R-:W-:Y:S05]  /*1120*/  BSYNC B3 ;  /* 0x0000000000037941 */ /* 0x000fea0003800000 */
.L_x_39:
[----:B------:R-:W-:Y:S05]  /*1130*/  WARPSYNC.ALL ;  /* 0x0000000000007948 */ /* 0x000fea0003800000 */
[----:B------:R-:W-:Y:S01]  /*1140*/  UIADD3 UR4, UR4, 0x100, URZ ;  /* 0x0000010004047890 */ /* 0x000fe2000fffe03f */
[----:B------:R-:W-:Y:S01]  /*1150*/  ISETP.GE.AND P1, PT, R10, 0x1, PT ;  /* 0x000000010a00780c */ /* 0x000fe20003f26270 */
[----:B------:R-:W-:Y:S01]  /*1160*/  IMAD.MOV.U32 R24, RZ, RZ, RZ ;  /* 0x000000ffff187224 */ /* 0x000fe200078e00ff */
[----:B------:R-:W-:Y:S01]  /*1170*/  SHF.R.U32.HI R8, RZ, 0x5, R0 ;  /* 0x00000005ff087819 */ /* 0x000fe20000011600 */
[----:B------:R-:W-:-:S04]  /*1180*/  UIADD3 UR16, UP0, UR4, UR16, URZ ;  /* 0x0000001004107290 */ /* 0x000fc8000ff1e03f */
[----:B------:R-:W-:Y:S01]  /*1190*/  ULEA.HI.X.SX32 UR17, UR4, UR17, 0x1, UP0 ;  /* 0x0000001104117291 */ /* 0x000fe200080f0e3f */
[----:B------:R-:W-:Y:S11]  /*11a0*/  @P0 BRA `(.L_x_45) ;  /* 0x0000000000280947 */ /* 0x000ff60003800000 */
[----:B-1-3--:R-:W1:Y:S01]  /*11b0*/  S2R R3, SR_LANEID ;  /* 0x0000000000037919 */ /* 0x00ae620000000000 */
[----:B------:R-:W-:Y:S05]  /*11c0*/  WARPSYNC.ALL ;  /* 0x0000000000007948 */ /* 0x000fea0003800000 */
[----:B-1----:R-:W-:-:S05]  /*11d0*/  IMAD.SHL.U32 R6, R3, 0x4, RZ ;  /* 0x0000000403067824 */ /* 0x002fca00078e00ff */
[----:B------:R-:W1:Y:S01]  /*11e0*/  LDS R3, [R6+UR7] ;  /* 0x0000000706037984 */ /* 0x000e620008000800 */
[----:B----4-:R-:W-:-:S05]  /*11f0*/  IADD3 R4, P3, R6, UR16, RZ ;  /* 0x0000001006047c10 */ /* 0x010fca000ff7e0ff */
[----:B------:R-:W-:-:S05]  /*1200*/  IMAD.X R5, RZ, RZ, UR17, P3 ;  /* 0x00000011ff057e24 */ /* 0x000fca00098e06ff */
[----:B-1----:R1:W3:Y:S01]  /*1210*/  ATOMG.E.EXCH.STRONG.GPU PT, RZ, [R4], R3 ;  /* 0x0000000304ff73a8 */ /* 0x0022e200041ee100 */
[----:B------:R-:W-:-:S04]  /*1220*/  DEPBAR {5,4,3,2,1,0} ;  /* 0x0000003f0000791a */ /* 0x000fc80000000000 */
[----:B------:R1:W-:Y:S01]  /*1230*/  UTMACCTL.IV [UR16] ;  /* 0x00000000100079b9 */ /* 0x0003e20008000000 */
[----:B------:R-:W-:Y:S01]  /*1240*/  NOP ;  /* 0x0000000000007918 */ /* 0x000fe20000000000 */
.L_x_45:
[----:B------:R-:W-:Y:S05]  /*1250*/  @P0 BRA `(.L_x_46) ;  /* 0x00000000000c0947 */ /* 0x000fea0003800000 */
[----:B------:R0:W-:Y:S01]  /*1260*/  UTMACMDFLUSH ;  /* 0x00000000000079b7 */ /* 0x0001e20000000000 */
[----:B------:R-:W-:Y:S05]  /*1270*/  @P0 BRA `(.L_x_46) ;  /* 0x0000000000040947 */ /* 0x000fea0003800000 */
[----:B------:R-:W-:-:S04]  /*1280*/  DEPBAR.LE SB0, 0x0 ;  /* 0x000080000000791a */ /* 0x000fc80000000000 */
.L_x_46:
[----:B------:R-:W-:Y:S05]  /*1290*/  WARPSYNC.ALL ;  /* 0x0000000000007948 */ /* 0x000fea0003800000 */
[----:B---3--:R-:W-:Y:S01]  /*12a0*/  BAR.SYNC.DEFER_BLOCKING 0x0 ;  /* 0x0000000000007b1d */ /* 0x008fe20000010000 */
[----:B------:R-:W-:Y:S01]  /*12b0*/  R2UR UR18, R8 ;  /* 0x00000000081272ca */ /* 0x000fe200000e0000 */
[----:B------:R-:W-:Y:S01]  /*12c0*/  USHF.L.U32 UR19, UR32, 0x7, URZ ;  /* 0x0000000720137899 */ /* 0x000fe2000800063f */
[----:B------:R-:W-:Y:S01]  /*12d0*/  IMAD.MOV.U32 R25, RZ, RZ, RZ ;  /* 0x000000ffff197224 */ /* 0x000fe200078e00ff */
[----:B------:R-:W-:Y:S01]  /*12e0*/  USHF.L.U32 UR23, UR33, 0x6, URZ ;  /* 0x0000000621177899 */ /* 0x000fe2000800063f */
[----:B------:R-:W-:Y:S01]  /*12f0*/  CS2R R26, SRZ ;  /* 0x00000000001a7805 */ /* 0x000fe2000001ff00 */
[----:B------:R-:W-:Y:S01]  /*1300*/  VOTEU.ALL UP0, P2 ;  /* 0x00000000003f7886 */ /* 0x000fe20001000000 */
[----:B------:R-:W-:Y:S01]  /*1310*/  UMOV UR4, 0x1 ;  /* 0x0000000100047882 */ /* 0x000fe20000000000 */
[----:B------:R-:W-:Y:S01]  /*1320*/  VOTEU.ALL UP1, P2 ;  /* 0x00000000003f7886 */ /* 0x000fe20001020000 */
[----:B------:R-:W-:-:S02]  /*1330*/  CS2R R28, SRZ ;  /* 0x00000000001c7805 */ /* 0x000fc4000001ff00 */
[----:B------:R-:W-:Y:S01]  /*1340*/  CS2R R30, SRZ ;  /* 0x00000000001e7805 */ /* 0x000fe2000001ff00 */
[----:B------:R-:W-:-:S04]  /*1350*/  @!UP0 UIADD3 UR8, -UR4, 0x100000, URZ ;  /* 0x0010000004088890 */ /* 0x000fc8000fffe13f */
[----:B------:R-:W-:Y:S02]  /*1360*/  @!UP0 USHF.L.U32 UR9, UR8, 0xb, URZ ;  /* 0x0000000b08098899 */ /* 0x000fe4000800063f */
[----:B------:R-:W-:Y:S01]  /*1370*/  @!UP0 USHF.L.U32 UR8, UR8, 0x1, URZ ;  /* 0x0000000108088899 */ /* 0x000fe2000800063f */
[----:B------:R-:W-:Y:S01]  /*1380*/  CS2R R32, SRZ ;  /* 0x0000000000207805 */ /* 0x000fe2000001ff00 */
[----:B------:R-:W-:-:S04]  /*1390*/  @!UP0 UIADD3 UR4, -UR4, 0x100000, URZ ;  /* 0x0010000004048890 */ /* 0x000fc8000fffe13f */
[----:B------:R-:W-:Y:S02]  /*13a0*/  @!UP0 USHF.L.U32 UR5, UR4, 0xb, URZ ;  /* 0x0000000b04058899 */ /* 0x000fe4000800063f */
[----:B------:R-:W-:Y:S01]  /*13b0*/  @!UP0 USHF.L.U32 UR4, UR4, 0x1, URZ ;  /* 0x0000000104048899 */ /* 0x000fe2000800063f */
[----:B------:R-:W-:Y:S01]  /*13c0*/  CS2R R34, SRZ ;  /* 0x0000000000227805 */ /* 0x000fe2000001ff00 */
[----:B------:R-:W-:Y:S01]  /*13d0*/  VOTEU.ALL UP0, P2 ;  /* 0x00000000003f7886 */ /* 0x000fe20001000000 */
[----:B------:R-:W-:Y:S02]  /*13e0*/  CS2R R36, SRZ ;  /* 0x0000000000247805 */ /* 0x000fe4000001ff00 */
[----:B------:R-:W-:Y:S02]  /*13f0*/  CS2R R38, SRZ ;  /* 0x0000000000267805 */ /* 0x000fe4000001ff00 */
[----:B------:R-:W-:Y:S02]  /*1400*/  CS2R R40, SRZ ;  /* 0x0000000000287805 */ /* 0x000fe4000001ff00 */
[----:B------:R-:W-:-:S02]  /*1410*/  CS2R R42, SRZ ;  /* 0x00000000002a7805 */ /* 0x000fc4000001ff00 */
[----:B------:R-:W-:Y:S02]  /*1420*/  CS2R R44, SRZ ;  /* 0x00000000002c7805 */ /* 0x000fe4000001ff00 */
[----:B------:R-:W-:Y:S02]  /*1430*/  CS2R R46, SRZ ;  /* 0x00000000002e7805 */ /* 0x000fe4000001ff00 */
[----:B------:R-:W-:Y:S02]  /*1440*/  CS2R R48, SRZ ;  /* 0x0000000000307805 */ /* 0x000fe4000001ff00 */
[----:B------:R-:W-:Y:S01]  /*1450*/  CS2R R50, SRZ ;  /* 0x0000000000327805 */ /* 0x000fe2000001ff00 */
[----:B------:R-:W3:Y:S02]  /*1460*/  FENCE.VIEW.ASYNC.S ;  /* 0x00000000000073c6 */ /* 0x000ee40000000000 */
[----:B---3--:R3:W4:Y:S02]  /*1470*/  @!UP0 SYNCS.EXCH.64 URZ, [UR7+0x18000], UR8 ;  /* 0x01800008073f85b2 */ /* 0x0087240008000100 */
[----:B----4-:R-:W-:Y:S01]  /*1480*/  BAR.SYNC.DEFER_BLOCKING 0x0 ;  /* 0x0000000000007b1d */ /* 0x010fe20000010000 */
[----:B------:R-:W-:-:S02]  /*1490*/  CS2R R52, SRZ ;  /* 0x0000000000347805 */ /* 0x000fc4000001ff00 */
[----:B------:R-:W-:Y:S02]  /*14a0*/  CS2R R54, SRZ ;  /* 0x0000000000367805 */ /* 0x000fe4000001ff00 */
[----:B------:R-:W-:Y:S02]  /*14b0*/  CS2R R56, SRZ ;  /* 0x0000000000387805 */ /* 0x000fe4000001ff00 */
[----:B------:R-:W-:Y:S02]  /*14c0*/  CS2R R58, SRZ ;  /* 0x00000000003a7805 */ /* 0x000fe4000001ff00 */
[----:B------:R-:W-:Y:S02]  /*14d0*/  CS2R R60, SRZ ;  /* 0x00000000003c7805 */ /* 0x000fe4000001ff00 */
[----:B------:R-:W-:Y:S02]  /*14e0*/  CS2R R62, SRZ ;  /* 0x00000000003e7805 */ /* 0x000fe4000001ff00 */
        /* <DEDUP_REMOVED lines=11> */
[----:B------:R-:W-:Y:S01]  /*15a0*/  CS2R R86, SRZ ;  /* 0x0000000000567805 */ /* 0x000fe2000001ff00 */
[----:B------:R3:W4:Y:S01]  /*15b0*/  @!UP1 SYNCS.EXCH.64 URZ, [UR7+0x18008], UR4 ;  /* 0x01800804073f95b2 */ /* 0x0007220008000100 */
[----:B------:R-:W-:Y:S05]  /*15c0*/  @!P1 BRA `(.L_x_47) ;  /* 0x0000000400c89947 */ /* 0x000fea0003800000 */
        /* <DEDUP_REMOVED lines=31> */
[----:B------:R-:W-:Y:S01]  /*17c0*/  CS2R R86, SRZ ;  /* 0x0000000000567805 */ /* 0x000fe2000001ff00 */
[----:B---3--:R-:W-:Y:S01]  /*17d0*/  UMOV UR4, URZ ;  /* 0x0000003f00047c82 */ /* 0x008fe20008000000 */
[----:B------:R-:W-:-:S05]  /*17e0*/  UMOV UR27, URZ ;  /* 0x0000003f001b7c82 */ /* 0x000fca0008000000 */
.L_x_49:
[----:B----4-:R-:W-:Y:S01]  /*17f0*/  BAR.SYNC.DEFER_BLOCKING 0x0 ;  /* 0x0000000000007b1d */ /* 0x010fe20000010000 */
[----:B------:R-:W-:Y:S01]  /*1800*/  ULEA UR28, UR4, UR7, 0x3 ;  /* 0x00000007041c7291 */ /* 0x000fe2000f8e183f */
[----:B-1----:R-:W-:Y:S01]  /*1810*/  @!P2 IMAD.MOV.U32 R3, RZ, RZ, 0xc000 ;  /* 0x0000c000ff03a424 */ /* 0x002fe200078e00ff */
[----:B------:R-:W-:Y:S01]  /*1820*/  ELECT P0, URZ, PT ;  /* 0x00000000003f782f */ /* 0x000fe20003800000 */
[----:B------:R-:W-:-:S03]  /*1830*/  ULEA UR5, UR4, UR7, 0xe ;  /* 0x0000000704057291 */ /* 0x000fc6000f8e703f */
[----:B------:R-:W-:Y:S01]  /*1840*/  ISETP.LT.U32.AND P0, PT, R2, 0x40, P0 ;  /* 0x000000400200780c */ /* 0x000fe20000701070 */
[----:B------:R-:W-:Y:S02]  /*1850*/  ULOP3.LUT UR26, UR18, 0x1, URZ, 0xc0, !UPT ;  /* 0x00000001121a7892 */ /* 0x000fe4000f8ec03f */
[----:B------:R-:W-:Y:S02]  /*1860*/  UIADD3 UR5, UR5, 0x10000, URZ ;  /* 0x0001000005057890 */ /* 0x000fe4000fffe03f */
[----:B------:R-:W-:Y:S02]  /*1870*/  ULEA UR22, UR26, UR27, 0x6 ;  /* 0x0000001b1a167291 */ /* 0x000fe4000f8e303f */
[----:B------:R-:W-:Y:S01]  /*1880*/  ULEA UR20, UR26, UR5, 0xd ;  /* 0x000000051a147291 */ /* 0x000fe2000f8e683f */
[----:B------:R-:W-:Y:S01]  /*1890*/  ELECT P1, URZ, PT ;  /* 0x00000000003f782f */ /* 0x000fe20003820000 */
[----:B------:R-:W-:-:S04]  /*18a0*/  ULEA UR6, UR4, UR7, 0xf ;  /* 0x0000000704067291 */ /* 0x000fc8000f8e783f */
[----:B------:R-:W-:Y:S01]  /*18b0*/  VOTEU.ANY UP0, P0 ;  /* 0x00000000003f7886 */ /* 0x000fe20000000100 */
[----:B------:R-:W-:Y:S01]  /*18c0*/  VOTEU.ANY UP2, P0 ;  /* 0x00000000003f7886 */ /* 0x000fe20000040100 */
[----:B------:R-:W-:Y:S01]  /*18d0*/  ISETP.LT.U32.AND P1, PT, R2, 0x40, P1 ;  /* 0x000000400200780c */ /* 0x000fe20000f21070 */
[----:B------:R-:W-:Y:S01]  /*18e0*/  ULEA UR24, UR26, UR6, 0xe ;  /* 0x000000061a187291 */ /* 0x000fe2000f8e703f */
[----:B------:R1:W-:Y:S01]  /*18f0*/  @!P2 SYNCS.ARRIVE.TRANS64 RZ, [UR28+0x18000], R3 ;  /* 0x01800003ffffa9a7 */ /* 0x0003e2000800001c */
[----:B------:R-:W-:Y:S01]  /*1900*/  @UP0 UIADD3 UR21, UR28, 0x18000, URZ ;  /* 0x000180001c150890 */ /* 0x000fe2000fffe03f */
[----:B------:R-:W-:Y:S01]  /*1910*/  @UP0 UMOV UR8, UR12 ;  /* 0x0000000c00080c82 */ /* 0x000fe20008000000 */
[----:B------:R-:W-:Y:S01]  /*1920*/  @UP0 UMOV UR9, UR13 ;  /* 0x0000000d00090c82 */ /* 0x000fe20008000000 */
[----:B------:R-:W-:Y:S01]  /*1930*/  BAR.SYNC.DEFER_BLOCKING 0x0 ;  /* 0x0000000000007b1d */ /* 0x000fe20000010000 */
[----:B------:R-:W-:Y:S01]  /*1940*/  ULEA UR26, UR26, UR19, 0x6 ;  /* 0x000000131a1a7291 */ /* 0x000fe2000f8e303f */
[----:B-1----:R-:W-:-:S05]  /*1950*/  SHF.L.U32 R3, R7, 0x1f, RZ ;  /* 0x0000001f07037819 */ /* 0x002fca00000006ff */
[----:B------:R-:W-:Y:S01]  /*1960*/  VOTEU.ANY UP1, P1 ;  /* 0x00000000003f7886 */ /* 0x000fe20000820100 */
[----:B------:R-:W-:-:S04]  /*1970*/  VOTEU.ANY UP3, P1 ;  /* 0x00000000003f7886 */ /* 0x000fc80000860100 */
[----:B------:R-:W-:Y:S01]  /*1980*/  @UP1 UIADD3 UR25, UR28, 0x18000, URZ ;  /* 0x000180001c191890 */ /* 0x000fe2000fffe03f */
[----:B------:R-:W-:Y:S01]  /*1990*/  @UP1 UMOV UR10, UR14 ;  /* 0x0000000e000a1c82 */ /* 0x000fe20008000000 */
[----:B------:R-:W-:Y:S01]  /*19a0*/  @UP1 UMOV UR11, UR15 ;  /* 0x0000000f000b1c82 */ /* 0x000fe20008000000 */
[----:B------:R1:W-:Y:S01]  /*19b0*/  @UP2 UTMALDG.2D [UR20], [UR8] ;  /* 0x00000014080025b4 */ /* 0x0003e20008008000 */
[----:B------:R3:W-:Y:S06]  /*19c0*/  MEMBAR.ALL.CTA ;  /* 0x0000000000007992 */ /* 0x0007ec0000008000 */
[----:B---3--:R-:W3:Y:S02]  /*19d0*/  FENCE.VIEW.ASYNC.S ;  /* 0x00000000000073c6 */ /* 0x008ee40000000000 */
[----:B---3--:R-:W-:Y:S06]  /*19e0*/  BAR.SYNC.DEFER_BLOCKING 0x0 ;  /* 0x0000000000007b1d */ /* 0x008fec0000010000 */
[----:B------:R1:W-:Y:S02]  /*19f0*/  @UP3 UTMALDG.2D [UR24], [UR10] ;  /* 0x000000180a0035b4 */ /* 0x0003e40008008000 */
[----:B------:R-:W-:Y:S06]  /*1a00*/  BAR.SYNC.DEFER_BLOCKING 0x0 ;  /* 0x0000000000007b1d */ /* 0x000fec0000010000 */
[----:B------:R-:W3:Y:S02]  /*1a10*/  SYNCS.PHASECHK.TRANS64.TRYWAIT P0, [UR28+0x18000], R3 ;  /* 0x01800003ff0075a7 */ /* 0x000ee4000800015c */
[----:B-1-3--:R-:W-:Y:S05]  /*1a20*/  @!P0 BRA `(.L_x_48) ;  /* 0x0000000400e48947 */ /* 0x00afea0003800000 */
.L_x_50:
[----:B------:R-:W-:Y:S01]  /*1a30*/  USHF.R.U32.HI UR6, URZ, 0x4, UR6 ;  /* 0x000000043f067899 */ /* 0x000fe20008011606 */
[----:B------:R-:W-:Y:S02]  /*1a40*/  WARPGROUP.DEPBAR.LE gsb0, 0x0 ;  /* 0x00008000000079c5 */ /* 0x000fe40000010000 */
[----:B------:R-:W-:Y:S01]  /*1a50*/  USHF.R.U32.HI UR8, URZ, 0x4, UR5 ;  /* 0x000000043f087899 */ /* 0x000fe20008011605 */
[----:B------:R-:W-:Y:S01]  /*1a60*/  WARPGROUP.ARRIVE ;  /* 0x00000000000079c5 */ /* 0x000fe20000000000 */
[----:B------:R-:W-:Y:S01]  /*1a70*/  USGXT.U32 UR6, UR6, 0xe ;  /* 0x0000000e0606789a */ /* 0x000fe20008000000 */
[----:B------:R-:W1:Y:S01]  /*1a80*/  LDC R3, c[0x0][0x230] ;  /* 0x00008c00ff037b82 */ /* 0x000e620000000800 */
[----:B------:R-:W-:Y:S02]  /*1a90*/  USGXT.U32 UR8, UR8, 0xe ;  /* 0x0000000e0808789a */ /* 0x000fe40008000000 */
[----:B------:R-:W-:Y:S01]  /*1aa0*/  ULOP3.LUT UR10, UR6, 0x4000000, URZ, 0xfc, !UPT ;  /* 0x04000000060a7892 */ /* 0x000fe2000f8efc3f */
[----:B------:R-:W-:Y:S01]  /*1ab0*/  UMOV UR9, 0x40000040 ;  /* 0x4000004000097882 */ /* 0x000fe20000000000 */
[----:B------:R-:W-:Y:S01]  /*1ac0*/  UMOV UR11, 0x40000040 ;  /* 0x40000040000b7882 */ /* 0x000fe20000000000 */
[----:B------:R-:W-:Y:S01]  /*1ad0*/  UMOV UR5, URZ ;  /* 0x0000003f00057c82 */ /* 0x000fe20008000000 */
[----:B------:R-:W-:-:S02]  /*1ae0*/  UIADD3 UR27, UR27, 0x80, URZ ;  /* 0x000000801b1b7890 */ /* 0x000fc4000fffe03f */
[----:B------:R-:W-:-:S03]  /*1af0*/  UIADD3 UR4, UR4, 0x1, URZ ;  /* 0x0000000104047890 */ /* 0x000fc6000fffe03f */
[----:B------:R-:W-:Y:S01]  /*1b00*/  HGMMA.64x128x16.F32.BF16 R24, gdesc[UR8].tnspB, R24 ;  /* 0x41e00000081879f0 */ /* 0x000fe20008701818 */
[----:B------:R-:W-:Y:S02]  /*1b10*/  UIADD3 UR10, UP1, UR6, 0x4000080, URZ ;  /* 0x04000080060a7890 */ /* 0x000fe4000ff3e03f */
[----:B------:R-:W-:Y:S01]  /*1b20*/  UIADD3 UR8, UP0, UR8, 0x2, URZ ;  /* 0x0000000208087890 */ /* 0x000fe2000ff1e03f */
[----:B------:R-:W-:Y:S02]  /*1b30*/  UMOV UR6, URZ ;  /* 0x0000003f00067c82 */ /* 0x000fe40008000000 */
[----:B------:R-:W-:Y:S02]  /*1b40*/  UIADD3.X UR11, UR6, 0x40000040, URZ, UP1, !UPT ;  /* 0x40000040060b7890 */ /* 0x000fe40008ffe43f */
[----:B------:R-:W-:Y:S02]  /*1b50*/  UIADD3.X UR9, UR5, 0x40000040, URZ, UP0, !UPT ;  /* 0x4000004005097890 */ /* 0x000fe400087fe43f */
[----:B------:R-:W-:Y:S01]  /*1b60*/  UIADD3.64 UR30, UR10, 0x80, URZ ;  /* 0x000000800a1e7897 */ /* 0x000fe2000fffe03f */
[----:B-1----:R-:W-:Y:S01]  /*1b70*/  ISETP.LE.AND P0, PT, R3, UR27, PT ;  /* 0x0000001b03007c0c */ /* 0x002fe2000bf03270 */
[----:B------:R-:W-:-:S02]  /*1b80*/  UIADD3.64 UR28, UR8, 0x2, URZ ;  /* 0x00000002081c7897 */ /* 0x000fc4000fffe03f */
[----:B------:R-:W-:-:S04]  /*1b90*/  UISETP.NE.U32.AND UP0, UPT, UR4, 0x2, UPT ;  /* 0x000000020400788c */ /* 0x000fc8000bf05070 */
[----:B------:R-:W-:Y:S02]  /*1ba0*/  USEL UR5, URZ, 0x1, UP0 ;  /* 0x000000013f057887 */ /* 0x000fe40008000000 */
[----:B------:R-:W-:-:S04]  /*1bb0*/  USEL UR4, UR4, URZ, UP0 ;  /* 0x0000003f04047287 */ /* 0x000fc80008000000 */
[----:B------:R-:W-:Y:S01]  /*1bc0*/  LOP3.LUT R7, R7, UR5, RZ, 0x3c, !PT ;  /* 0x0000000507077c12 */ /* 0x000fe2000f8e3cff */
[----:B------:R-:W-:-:S12]  /*1bd0*/  HGMMA.64x128x16.F32.BF16 R24, gdesc[UR8].tnspB, R24 ;  /* 0x41e00000081879f0 */ /* 0x000fd80008701818 */
[----:B------:R-:W-:Y:S01]  /*1be0*/  HGMMA.64x128x16.F32.BF16 R24, gdesc[UR28].tnspB, R24 ;  /* 0x41e000001c1879f0 */ /* 0x000fe20008701818 */
[----:B------:R-:W-:Y:S02]  /*1bf0*/  UIADD3.64 UR30, UR10, 0x100, URZ ;  /* 0x000001000a1e7897 */ /* 0x000fe4000fffe03f */
[----:B------:R-:W-:-:S09]  /*1c00*/  UIADD3.64 UR28, UR8, 0x4, URZ ;  /* 0x00000004081c7897 */ /* 0x000fd2000fffe03f */
        /* <DEDUP_REMOVED lines=8> */
[----:B------:R-:W-:Y:S02]  /*1c90*/  UIADD3.64 UR28, UR8, 0x202, URZ ;  /* 0x00000202081c7897 */ /* 0x000fe4000fffe03f */
[----:B------:R-:W-:Y:S02]  /*1ca0*/  UIADD3.64 UR10, UR10, 0x300, URZ ;  /* 0x000003000a0a7897 */ /* 0x000fe4000fffe03f */
[----:B------:R-:W-:-:S05]  /*1cb0*/  UIADD3.64 UR8, UR8, 0x204, URZ ;  /* 0x0000020408087897 */ /* 0x000fca000fffe03f */
[----:B------:R-:W-:-:S12]  /*1cc0*/  HGMMA.64x128x16.F32.BF16 R24, gdesc[UR28].tnspB, R24 ;  /* 0x41e000001c1879f0 */ /* 0x000fd80008701818 */
[----:B------:R-:W-:Y:S01]  /*1cd0*/  HGMMA.64x128x16.F32.BF16 R24, gdesc[UR8].tnspB, R24, gsb0 ;  /* 0x41e00000081879f0 */ /* 0x000fe20008001818 */
[----:B------:R-:W-:Y:S05]  /*1ce0*/  @!P0 BRA `(.L_x_49) ;  /* 0xfffffff800c08947 */ /* 0x000fea000383ffff */
.L_x_47:
[----:B------:R-:W-:Y:S02]  /*1cf0*/  WARPGROUP.DEPBAR.LE gsb0, 0x0 ;  /* 0x00008000000079c5 */ /* 0x000fe40000010000 */
[----:B----4-:R-:W-:Y:S01]  /*1d00*/  BAR.SYNC.DEFER_BLOCKING 0x0 ;  /* 0x0000000000007b1d */ /* 0x010fe20000010000 */
[C---:B-1----:R-:W-:Y:S01]  /*1d10*/  IMAD.SHL.U32 R3, R0.reuse, 0x80, RZ ;  /* 0x0000008000037824 */ /* 0x042fe200078e00ff */
[----:B------:R-:W-:Y:S01]  /*1d20*/  ELECT P0, URZ, PT ;  /* 0x00000000003f782f */ /* 0x000fe20003800000 */
[----:B------:R-:W-:Y:S01]  /*1d30*/  IMAD.SHL.U32 R4, R0, 0x10, RZ ;  /* 0x0000001000047824 */ /* 0x000fe200078e00ff */
[----:B------:R-:W-:Y:S01]  /*1d40*/  F2FP.BF16.F32.PACK_AB R24, R25, R24 ;  /* 0x000000181918723e */ /* 0x000fe200000010ff */
[----:B------:R-:W-:Y:S01]  /*1d50*/  ULOP3.LUT UR18, UR18, 0x1, URZ, 0xc0, !UPT ;  /* 0x0000000112127892 */ /* 0x000fe2000f8ec03f */
[----:B------:R-:W-:Y:S01]  /*1d60*/  LOP3.LUT R3, R3, 0x780, RZ, 0xc0, !PT ;  /* 0x0000078003037812 */ /* 0x000fe200078ec0ff */
[----:B------:R-:W-:Y:S01]  /*1d70*/  UMOV UR10, UR23 ;  /* 0x00000017000a7c82 */ /* 0x000fe20008000000 */
[----:B------:R-:W-:Y:S01]  /*1d80*/  F2FP.BF16.F32.PACK_AB R25, R27, R26 ;  /* 0x0000001a1b19723e */ /* 0x000fe200000010ff */
[----:B---3--:R-:W-:Y:S01]  /*1d90*/  ULEA UR8, UR18, UR7, 0xd ;  /* 0x0000000712087291 */ /* 0x008fe2000f8e683f */
[----:B------:R-:W-:Y:S01]  /*1da0*/  LOP3.LUT R3, R3, 0x70, R4, 0xf8, !PT ;  /* 0x0000007003037812 */ /* 0x000fe200078ef804 */
[----:B------:R-:W-:Y:S01]  /*1db0*/  ULEA UR9, UR18, UR19, 0x6 ;  /* 0x0000001312097291 */ /* 0x000fe2000f8e303f */
[----:B------:R-:W-:-:S02]  /*1dc0*/  F2FP.BF16.F32.PACK_AB R56, R57, R56 ;  /* 0x000000383938723e */ /* 0x000fc400000010ff */
[----:B------:R-:W-:Y:S01]  /*1dd0*/  LOP3.LUT R3, R3, 0x10, R0, 0x78, !PT ;  /* 0x0000001003037812 */ /* 0x000fe200078e7800 */
[----:B------:R-:W-:Y:S01]  /*1de0*/  IMAD.SHL.U32 R0, R0, 0x40, RZ ;  /* 0x0000004000007824 */ /* 0x000fe200078e00ff */
[----:B------:R-:W-:Y:S02]  /*1df0*/  ISETP.LT.U32.AND P0, PT, R2, 0x40, P0 ;  /* 0x000000400200780c */ /* 0x000fe40000701070 */
[----:B------:R-:W-:Y:S02]  /*1e00*/  F2FP.BF16.F32.PACK_AB R26, R29, R28 ;  /* 0x0000001c1d1a723e */ /* 0x000fe400000010ff */
[----:B------:R-:W-:Y:S02]  /*1e10*/  LOP3.LUT R0, R3, 0x1800, R0, 0xf8, !PT ;  /* 0x0000180003007812 */ /* 0x000fe400078ef800 */
[----:B------:R-:W-:Y:S01]  /*1e20*/  F2FP.BF16.F32.PACK_AB R27, R31, R30 ;  /* 0x0000001e1f1b723e */ /* 0x000fe200000010ff */
[----:B------:R-:W1:Y:S02]  /*1e30*/  @!P2 SYNCS.CCTL.IV [UR7+0x18000] ;  /* 0x01800000ff00a9b1 */ /* 0x000e640008000007 */
[----:B-1----:R-:W-:Y:S01]  /*1e40*/  BAR.SYNC.DEFER_BLOCKING 0x0 ;  /* 0x0000000000007b1d */ /* 0x002fe20000010000 */
[C---:B------:R-:W-:Y:S01]  /*1e50*/  LOP3.LUT R3, R0.reuse, 0x20, RZ, 0x3c, !PT ;  /* 0x0000002000037812 */ /* 0x040fe200078e3cff */
[C---:B------:R-:W-:Y:S01]  /*1e60*/  VIADD R2, R0.reuse, UR7 ;  /* 0x0000000700027c36 */ /* 0x040fe20008000000 */
[----:B------:R-:W-:-:S02]  /*1e70*/  LOP3.LUT R4, R0, 0x40, RZ, 0x3c, !PT ;  /* 0x0000004000047812 */ /* 0x000fc400078e3cff */
[----:B------:R-:W-:Y:S01]  /*1e80*/  F2FP.BF16.F32.PACK_AB R32, R33, R32 ;  /* 0x000000202120723e */ /* 0x000fe200000010ff */
[----:B------:R-:W-:Y:S01]  /*1e90*/  VIADD R3, R3, UR7 ;  /* 0x0000000703037c36 */ /* 0x000fe20008000000 */
[----:B------:R-:W-:Y:S01]  /*1ea0*/  F2FP.BF16.F32.PACK_AB R57, R59, R58 ;  /* 0x0000003a3b39723e */ /* 0x000fe200000010ff */
[----:B------:R-:W-:Y:S01]  /*1eb0*/  VIADD R4, R4, UR7 ;  /* 0x0000000704047c36 */ /* 0x000fe20008000000 */
[----:B------:R-:W-:Y:S01]  /*1ec0*/  F2FP.BF16.F32.PACK_AB R33, R35, R34 ;  /* 0x000000222321723e */ /* 0x000fe200000010ff */
[----:B------:R-:W-:Y:S01]  /*1ed0*/  VOTEU.ANY UP0, P0 ;  /* 0x00000000003f7886 */ /* 0x000fe20000000100 */
[----:B------:R-:W-:Y:S01]  /*1ee0*/  F2FP.BF16.F32.PACK_AB R58, R61, R60 ;  /* 0x0000003c3d3a723e */ /* 0x000fe200000010ff */
[----:B------:R-:W-:Y:S01]  /*1ef0*/  VOTEU.ANY UP1, P0 ;  /* 0x00000000003f7886 */ /* 0x000fe20000020100 */
[----:B------:R-:W-:Y:S02]  /*1f00*/  F2FP.BF16.F32.PACK_AB R59, R63, R62 ;  /* 0x0000003e3f3b723e */ /* 0x000fe400000010ff */
[----:B------:R-:W-:Y:S01]  /*1f10*/  F2FP.BF16.F32.PACK_AB R64, R65, R64 ;  /* 0x000000404140723e */ /* 0x000fe200000010ff */
[----:B------:R-:W-:Y:S01]  /*1f20*/  @UP0 UMOV UR4, UR16 ;  /* 0x0000001000040c82 */ /* 0x000fe20008000000 */
[----:B------:R-:W-:Y:S01]  /*1f30*/  LOP3.LUT R0, R0, 0x60, RZ, 0x3c, !PT ;  /* 0x0000006000007812 */ /* 0x000fe200078e3cff */
[----:B------:R-:W-:Y:S01]  /*1f40*/  @UP0 UMOV UR5, UR17 ;  /* 0x0000001100050c82 */ /* 0x000fe20008000000 */
[----:B------:R-:W-:-:S02]  /*1f50*/  F2FP.BF16.F32.PACK_AB R34, R37, R36 ;  /* 0x000000242522723e */ /* 0x000fc400000010ff */
[----:B------:R-:W-:Y:S01]  /*1f60*/  F2FP.BF16.F32.PACK_AB R35, R39, R38 ;  /* 0x000000262723723e */ /* 0x000fe200000010ff */
[----:B------:R-:W-:Y:S01]  /*1f70*/  VIADD R0, R0, UR7 ;  /* 0x0000000700007c36 */ /* 0x000fe20008000000 */
[----:B------:R-:W-:Y:S01]  /*1f80*/  F2FP.BF16.F32.PACK_AB R40, R41, R40 ;  /* 0x000000282928723e */ /* 0x000fe200000010ff */
[----:B------:R-:W1:Y:S01]  /*1f90*/  @!P2 SYNCS.CCTL.IV [UR7+0x18008] ;  /* 0x01800800ff00a9b1 */ /* 0x000e620008000007 */
[----:B------:R-:W-:Y:S01]  /*1fa0*/  F2FP.BF16.F32.PACK_AB R65, R67, R66 ;  /* 0x000000424341723e */ /* 0x000fe200000010ff */
[----:B-1----:R-:W-:Y:S01]  /*1fb0*/  STSM.16.M88.4 [R2], R24 ;  /* 0x0000001802007844 */ /* 0x002fe20000000200 */
[----:B------:R-:W-:Y:S02]  /*1fc0*/  F2FP.BF16.F32.PACK_AB R41, R43, R42 ;  /* 0x0000002a2b29723e */ /* 0x000fe400000010ff */
[----:B------:R-:W-:Y:S01]  /*1fd0*/  F2FP.BF16.F32.PACK_AB R66, R69, R68 ;  /* 0x000000444542723e */ /* 0x000fe200000010ff */
[----:B------:R-:W-:Y:S01]  /*1fe0*/  STSM.16.M88.4 [R2+0x2000], R56 ;  /* 0x0020003802007844 */ /* 0x000fe20000000200 */
[----:B------:R-:W-:-:S02]  /*1ff0*/  F2FP.BF16.F32.PACK_AB R67, R71, R70 ;  /* 0x000000464743723e */ /* 0x000fc400000010ff */
[----:B------:R-:W-:Y:S01]  /*2000*/  F2FP.BF16.F32.PACK_AB R72, R73, R72 ;  /* 0x000000484948723e */ /* 0x000fe200000010ff */
[----:B------:R-:W-:Y:S01]  /*2010*/  STSM.16.M88.4 [R3], R32 ;  /* 0x0000002003007844 */ /* 0x000fe20000000200 */
[----:B------:R-:W-:Y:S02]  /*2020*/  F2FP.BF16.F32.PACK_AB R42, R45, R44 ;  /* 0x0000002c2d2a723e */ /* 0x000fe400000010ff */
[----:B------:R-:W-:Y:S01]  /*2030*/  F2FP.BF16.F32.PACK_AB R43, R47, R46 ;  /* 0x0000002e2f2b723e */ /* 0x000fe200000010ff */
[----:B------:R-:W-:Y:S01]  /*2040*/  STSM.16.M88.4 [R3+0x2000], R64 ;  /* 0x0020004003007844 */ /* 0x000fe20000000200 */
[----:B------:R-:W-:Y:S02]  /*2050*/  F2FP.BF16.F32.PACK_AB R48, R49, R48 ;  /* 0x000000303130723e */ /* 0x000fe400000010ff */
[----:B------:R-:W-:Y:S01]  /*2060*/  F2FP.BF16.F32.PACK_AB R73, R75, R74 ;  /* 0x0000004a4b49723e */ /* 0x000fe200000010ff */
[----:B------:R-:W-:Y:S01]  /*2070*/  STSM.16.M88.4 [R4], R40 ;  /* 0x0000002804007844 */ /* 0x000fe20000000200 */
[----:B------:R-:W-:-:S02]  /*2080*/  F2FP.BF16.F32.PACK_AB R49, R51, R50 ;  /* 0x000000323331723e */ /* 0x000fc400000010ff */
[----:B------:R-:W-:Y:S02]  /*2090*/  F2FP.BF16.F32.PACK_AB R74, R77, R76 ;  /* 0x0000004c4d4a723e */ /* 0x000fe400000010ff */
[----:B------:R-:W-:Y:S02]  /*20a0*/  F2FP.BF16.F32.PACK_AB R75, R79, R78 ;  /* 0x0000004e4f4b723e */ /* 0x000fe400000010ff */
[----:B------:R-:W-:Y:S02]  /*20b0*/  F2FP.BF16.F32.PACK_AB R80, R81, R80 ;  /* 0x000000505150723e */ /* 0x000fe400000010ff */
[----:B------:R-:W-:Y:S01]  /*20c0*/  F2FP.BF16.F32.PACK_AB R50, R53, R52 ;  /* 0x000000343532723e */ /* 0x000fe200000010ff */
[----:B------:R-:W-:Y:S01]  /*20d0*/  STSM.16.M88.4 [R4+0x2000], R72 ;  /* 0x0020004804007844 */ /* 0x000fe20000000200 */
[----:B------:R-:W-:Y:S02]  /*20e0*/  F2FP.BF16.F32.PACK_AB R51, R55, R54 ;  /* 0x000000363733723e */ /* 0x000fe400000010ff */
[----:B------:R-:W-:-:S02]  /*20f0*/  F2FP.BF16.F32.PACK_AB R81, R83, R82 ;  /* 0x000000525351723e */ /* 0x000fc400000010ff */
[----:B------:R-:W-:Y:S01]  /*2100*/  F2FP.BF16.F32.PACK_AB R82, R85, R84 ;  /* 0x000000545552723e */ /* 0x000fe200000010ff */
[----:B------:R-:W-:Y:S01]  /*2110*/  STSM.16.M88.4 [R0], R48 ;  /* 0x0000003000007844 */ /* 0x000fe20000000200 */
[----:B------:R-:W-:-:S05]  /*2120*/  F2FP.BF16.F32.PACK_AB R83, R87, R86 ;  /* 0x000000565753723e */ /* 0x000fca00000010ff */
[----:B------:R-:W-:Y:S01]  /*2130*/  STSM.16.M88.4 [R0+0x2000], R80 ;  /* 0x0020005000007844 */ /* 0x000fe20000000200 */
[----:B------:R1:W-:Y:S06]  /*2140*/  MEMBAR.ALL.CTA ;  /* 0x0000000000007992 */ /* 0x0003ec0000008000 */
[----:B-1----:R-:W1:Y:S02]  /*2150*/  FENCE.VIEW.ASYNC.S ;  /* 0x00000000000073c6 */ /* 0x002e640000000000 */
[----:B-1----:R-:W-:Y:S06]  /*2160*/  BAR.SYNC.DEFER_BLOCKING 0x0 ;  /* 0x0000000000007b1d */ /* 0x002fec0000010000 */
[----:B------:R1:W-:Y:S01]  /*2170*/  @UP1 UTMASTG.2D [UR8], [UR4] ;  /* 0x00000008040013b5 */ /* 0x0003e20008008000 */
[----:B------:R0:W-:Y:S01]  /*2180*/  UTMACMDFLUSH ;  /* 0x00000000000079b7 */ /* 0x0001e20000000000 */
[----:B------:R-:W-:-:S04]  /*2190*/  DEPBAR.LE SB0, 0x0 ;  /* 0x000080000000791a */ /* 0x000fc80000000000 */
[----:B------:R-:W-:Y:S06]  /*21a0*/  BAR.SYNC.DEFER_BLOCKING 0x0 ;  /* 0x0000000000007b1d */ /* 0x000fec0000010000 */
[----:B-1----:R-:W-:Y:S05]  /*21b0*/  EXIT ;  /* 0x000000000000794d */ /* 0x002fea0003800000 */
.L_x_48:
[----:B------:R-:W1:Y:S02]  /*21c0*/  SYNCS.PHASECHK.TRANS64.TRYWAIT P0, [UR28+0x18000], R3 ;  /* 0x01800003ff0075a7 */ /* 0x000e64000800015c */
[----:B-1----:R-:W-:Y:S05]  /*21d0*/  @!P0 BRA `(.L_x_48) ;  /* 0xfffffffc00f88947 */ /* 0x002fea000383ffff */
[----:B------:R-:W-:Y:S05]  /*21e0*/  BRA `(.L_x_50) ;  /* 0xfffffff800107947 */ /* 0x000fea000383ffff */
.L_x_51:
[----:B------:R-:W-:-:S00]  /*21f0*/  BRA `(.L_x_51) ;  /* 0xfffffffc00fc7947 */ /* 0x000fc0000383ffff */
[----:B------:R-:W-:-:S00]  /*2200*/  NOP ;  /* 0x0000000000007918 */ /* 0x000fc00000000000 */
[----:B------:R-:W-:-:S00]  /*2210*/  NOP ;  /* 0x0000000000007918 */ /* 0x000fc00000000000 */
[----:B------:R-:W-:-:S00]  /*2220*/  NOP ;  /* 0x0000000000007918 */ /* 0x000fc00000000000 */
[----:B------:R-:W-:-:S00]  /*2230*/  NOP ;  /* 0x0000000000007918 */ /* 0x000fc00000000000 */
[----:B------:R-:W-:-:S00]  /*2240*/  NOP ;  /* 0x0000000000007918 */ /* 0x000fc00000000000 */
[----:B------:R-:W-:-:S00]  /*2250*/  NOP ;  /* 0x0000000000007918 */ /* 0x000fc00000000000 */
[----:B------:R-:W-:-:S00]  /*2260*/  NOP ;  /* 0x0000000000007918 */ /* 0x000fc00000000000 */
[----:B------:R-:W-:-:S00]  /*2270*/  NOP ;  /* 0x0000000000007918 */ /* 0x000fc00000000000 */
.L_x_52:


//--------------------- .nv.shared.gluon_wgmma    --------------------------
	.section	.nv.shared.gluon_wgmma,"aw",@nobits
	.sectionflags	@""
	.align	16
	.zero		1024


//--------------------- .nv.shared.reserved.0     --------------------------
	.section	.nv.shared.reserved.0,"aw",@nobits
	.weak		__nv_reservedSMEM_offset_0_alias
	.size		__nv_reservedSMEM_offset_0_alias, 0, 0
	.other		__nv_reservedSMEM_offset_0_alias,@"STO_CUDA_RESERVED_SHARED STV_DEFAULT"
__nv_reservedSMEM_offset_0_alias:
	.zero		0


//--------------------- .nv.constant0.gluon_wgmma --------------------------
	.section	.nv.constant0.gluon_wgmma,"a",@progbits
	.sectionflags	@""
	.align	4
.nv.constant0.gluon_wgmma:
	.zero		608


//--------------------- SYMBOLS --------------------------

	.type		.nv.reservedSmem.offset0,@object
	.size		.nv.reservedSmem.offset0,0x4
